	.headerflags	@"EF_CUDA_TEXMODE_UNIFIED EF_CUDA_64BIT_ADDRESS EF_CUDA_ACCELERATORS EF_CUDA_SM90 EF_CUDA_VIRTUAL_SM(EF_CUDA_SM90)"
	.elftype	@"ET_EXEC"


//--------------------- .nv.info                  --------------------------
	.section	.nv.info,"",@"SHT_CUDA_INFO"
	.align	4


	//----- nvinfo : EIATTR_REGCOUNT
	.align		4
        /*0000*/ 	.byte	0x04, 0x2f
        /*0002*/ 	.short	(.L_1 - .L_0)
	.align		4
.L_0:
        /*0004*/ 	.word	index@(triton_per_fused_mul_sub_sum_0)
        /*0008*/ 	.word	0x00000028


	//----- nvinfo : EIATTR_MIN_STACK_SIZE
	.align		4
.L_1:
        /*000c*/ 	.byte	0x04, 0x12
        /*000e*/ 	.short	(.L_3 - .L_2)
	.align		4
.L_2:
        /*0010*/ 	.word	index@(triton_per_fused_mul_sub_sum_0)
        /*0014*/ 	.word	0x00000000


	//----- nvinfo : EIATTR_FRAME_SIZE
	.align		4
.L_3:
        /*0018*/ 	.byte	0x04, 0x11
        /*001a*/ 	.short	(.L_5 - .L_4)
	.align		4
.L_4:
        /*001c*/ 	.word	index@(triton_per_fused_mul_sub_sum_0)
        /*0020*/ 	.word	0x00000000


	//----- nvinfo : EIATTR_MIN_STACK_SIZE
	.align		4
.L_5:
        /*0024*/ 	.byte	0x04, 0x12
        /*0026*/ 	.short	(.L_7 - .L_6)
	.align		4
.L_6:
        /*0028*/ 	.word	index@(triton_per_fused_mul_sub_sum_0)
        /*002c*/ 	.word	0x00000000
.L_7:


//--------------------- .nv.info.triton_per_fused_mul_sub_sum_0 --------------------------
	.section	.nv.info.triton_per_fused_mul_sub_sum_0,"",@"SHT_CUDA_INFO"
	.sectionflags	@""
	.align	4


	//----- nvinfo : EIATTR_CUDA_API_VERSION
	.align		4
        /*0000*/ 	.byte	0x04, 0x37
        /*0002*/ 	.short	(.L_9 - .L_8)
.L_8:
        /*0004*/ 	.word	0x0000007c


	//----- nvinfo : EIATTR_KPARAM_INFO
	.align		4
.L_9:
        /*0008*/ 	.byte	0x04, 0x17
        /*000a*/ 	.short	(.L_11 - .L_10)
.L_10:
        /*000c*/ 	.word	0x00000000
        /*0010*/ 	.short	0x000a
        /*0012*/ 	.short	0x004c
        /*0014*/ 	.byte	0x00, 0xf0, 0x11, 0x00


	//----- nvinfo : EIATTR_KPARAM_INFO
	.align		4
.L_11:
        /*0018*/ 	.byte	0x04, 0x17
        /*001a*/ 	.short	(.L_13 - .L_12)
.L_12:
        /*001c*/ 	.word	0x00000000
        /*0020*/ 	.short	0x0009
        /*0022*/ 	.short	0x0048
        /*0024*/ 	.byte	0x00, 0xf0, 0x11, 0x00


	//----- nvinfo : EIATTR_KPARAM_INFO
	.align		4
.L_13:
        /*0028*/ 	.byte	0x04, 0x17
        /*002a*/ 	.short	(.L_15 - .L_14)
.L_14:
        /*002c*/ 	.word	0x00000000
        /*0030*/ 	.short	0x0008
        /*0032*/ 	.short	0x0040
        /*0034*/ 	.byte	0x00, 0xf4, 0x21, 0x00


	//----- nvinfo : EIATTR_KPARAM_INFO
	.align		4
.L_15:
        /*0038*/ 	.byte	0x04, 0x17
        /*003a*/ 	.short	(.L_17 - .L_16)
.L_16:
        /*003c*/ 	.word	0x00000000
        /*0040*/ 	.short	0x0007
        /*0042*/ 	.short	0x0038
        /*0044*/ 	.byte	0x00, 0xf4, 0x21, 0x00


	//----- nvinfo : EIATTR_KPARAM_INFO
	.align		4
.L_17:
        /*0048*/ 	.byte	0x04, 0x17
        /*004a*/ 	.short	(.L_19 - .L_18)
.L_18:
        /*004c*/ 	.word	0x00000000
        /*0050*/ 	.short	0x0006
        /*0052*/ 	.short	0x0030
        /*0054*/ 	.byte	0x00, 0xf4, 0x21, 0x00


	//----- nvinfo : EIATTR_KPARAM_INFO
	.align		4
.L_19:
        /*0058*/ 	.byte	0x04, 0x17
        /*005a*/ 	.short	(.L_21 - .L_20)
.L_20:
        /*005c*/ 	.word	0x00000000
        /*0060*/ 	.short	0x0005
        /*0062*/ 	.short	0x0028
        /*0064*/ 	.byte	0x00, 0xf4, 0x21, 0x00


	//----- nvinfo : EIATTR_KPARAM_INFO
	.align		4
.L_21:
        /*0068*/ 	.byte	0x04, 0x17
        /*006a*/ 	.short	(.L_23 - .L_22)
.L_22:
        /*006c*/ 	.word	0x00000000
        /*0070*/ 	.short	0x0004
        /*0072*/ 	.short	0x0020
        /*0074*/ 	.byte	0x00, 0xf4, 0x21, 0x00


	//----- nvinfo : EIATTR_KPARAM_INFO
	.align		4
.L_23:
        /*0078*/ 	.byte	0x04, 0x17
        /*007a*/ 	.short	(.L_25 - .L_24)
.L_24:
        /*007c*/ 	.word	0x00000000
        /*0080*/ 	.short	0x0003
        /*0082*/ 	.short	0x0018
        /*0084*/ 	.byte	0x00, 0xf4, 0x21, 0x00


	//----- nvinfo : EIATTR_KPARAM_INFO
	.align		4
.L_25:
        /*0088*/ 	.byte	0x04, 0x17
        /*008a*/ 	.short	(.L_27 - .L_26)
.L_26:
        /*008c*/ 	.word	0x00000000
        /*0090*/ 	.short	0x0002
        /*0092*/ 	.short	0x0010
        /*0094*/ 	.byte	0x00, 0xf4, 0x21, 0x00


	//----- nvinfo : EIATTR_KPARAM_INFO
	.align		4
.L_27:
        /*0098*/ 	.byte	0x04, 0x17
        /*009a*/ 	.short	(.L_29 - .L_28)
.L_28:
        /*009c*/ 	.word	0x00000000
        /*00a0*/ 	.short	0x0001
        /*00a2*/ 	.short	0x0008
        /*00a4*/ 	.byte	0x00, 0xf4, 0x21, 0x00


	//----- nvinfo : EIATTR_KPARAM_INFO
	.align		4
.L_29:
        /*00a8*/ 	.byte	0x04, 0x17
        /*00aa*/ 	.short	(.L_31 - .L_30)
.L_30:
        /*00ac*/ 	.word	0x00000000
        /*00b0*/ 	.short	0x0000
        /*00b2*/ 	.short	0x0000
        /*00b4*/ 	.byte	0x00, 0xf4, 0x21, 0x00


	//----- nvinfo : EIATTR_SPARSE_MMA_MASK
	.align		4
.L_31:
        /*00b8*/ 	.byte	0x03, 0x50
        /*00ba*/ 	.short	0x0000


	//----- nvinfo : EIATTR_MAXREG_COUNT
	.align		4
        /*00bc*/ 	.byte	0x03, 0x1b
        /*00be*/ 	.short	0x00ff


	//----- nvinfo : EIATTR_COOP_GROUP_MASK_REGIDS
	.align		4
        /*00c0*/ 	.byte	0x04, 0x29
        /*00c2*/ 	.short	(.L_33 - .L_32)


	//   ....[0]....
.L_32:
        /*00c4*/ 	.word	0xffffffff


	//   ....[1]....
        /*00c8*/ 	.word	0xffffffff


	//   ....[2]....
        /*00cc*/ 	.word	0xffffffff


	//   ....[3]....
        /*00d0*/ 	.word	0xffffffff


	//   ....[4]....
        /*00d4*/ 	.word	0xffffffff


	//   ....[5]....
        /*00d8*/ 	.word	0xffffffff


	//   ....[6]....
        /*00dc*/ 	.word	0xffffffff


	//   ....[7]....
        /*00e0*/ 	.word	0xffffffff


	//   ....[8]....
        /*00e4*/ 	.word	0xffffffff


	//   ....[9]....
        /*00e8*/ 	.word	0xffffffff


	//   ....[10]....
        /*00ec*/ 	.word	0xffffffff


	//   ....[11]....
        /*00f0*/ 	.word	0xffffffff


	//   ....[12]....
        /*00f4*/ 	.word	0xffffffff


	//   ....[13]....
        /*00f8*/ 	.word	0xffffffff


	//   ....[14]....
        /*00fc*/ 	.word	0xffffffff


	//   ....[15]....
        /*0100*/ 	.word	0xffffffff


	//   ....[16]....
        /*0104*/ 	.word	0xffffffff


	//   ....[17]....
        /*0108*/ 	.word	0xffffffff


	//   ....[18]....
        /*010c*/ 	.word	0xffffffff


	//   ....[19]....
        /*0110*/ 	.word	0xffffffff


	//   ....[20]....
        /*0114*/ 	.word	0xffffffff


	//   ....[21]....
        /*0118*/ 	.word	0xffffffff


	//   ....[22]....
        /*011c*/ 	.word	0xffffffff


	//   ....[23]....
        /*0120*/ 	.word	0xffffffff


	//   ....[24]....
        /*0124*/ 	.word	0xffffffff


	//   ....[25]....
        /*0128*/ 	.word	0xffffffff


	//   ....[26]....
        /*012c*/ 	.word	0xffffffff


	//   ....[27]....
        /*0130*/ 	.word	0xffffffff


	//   ....[28]....
        /*0134*/ 	.word	0xffffffff


	//   ....[29]....
        /*0138*/ 	.word	0xffffffff


	//   ....[30]....
        /*013c*/ 	.word	0xffffffff


	//   ....[31]....
        /*0140*/ 	.word	0xffffffff


	//   ....[32]....
        /*0144*/ 	.word	0xffffffff


	//   ....[33]....
        /*0148*/ 	.word	0xffffffff


	//   ....[34]....
        /*014c*/ 	.word	0xffffffff


	//   ....[35]....
        /*0150*/ 	.word	0xffffffff


	//   ....[36]....
        /*0154*/ 	.word	0xffffffff


	//   ....[37]....
        /*0158*/ 	.word	0xffffffff


	//   ....[38]....
        /*015c*/ 	.word	0xffffffff


	//   ....[39]....
        /*0160*/ 	.word	0xffffffff


	//   ....[40]....
        /*0164*/ 	.word	0xffffffff


	//   ....[41]....
        /*0168*/ 	.word	0xffffffff


	//   ....[42]....
        /*016c*/ 	.word	0xffffffff


	//   ....[43]....
        /*0170*/ 	.word	0xffffffff


	//   ....[44]....
        /*0174*/ 	.word	0xffffffff


	//   ....[45]....
        /*0178*/ 	.word	0xffffffff


	//   ....[46]....
        /*017c*/ 	.word	0xffffffff


	//   ....[47]....
        /*0180*/ 	.word	0xffffffff


	//   ....[48]....
        /*0184*/ 	.word	0xffffffff


	//   ....[49]....
        /*0188*/ 	.word	0xffffffff


	//   ....[50]....
        /*018c*/ 	.word	0xffffffff


	//   ....[51]....
        /*0190*/ 	.word	0xffffffff


	//   ....[52]....
        /*0194*/ 	.word	0xffffffff


	//   ....[53]....
        /*0198*/ 	.word	0xffffffff


	//   ....[54]....
        /*019c*/ 	.word	0xffffffff


	//   ....[55]....
        /*01a0*/ 	.word	0xffffffff


	//   ....[56]....
        /*01a4*/ 	.word	0xffffffff


	//   ....[57]....
        /*01a8*/ 	.word	0xffffffff


	//   ....[58]....
        /*01ac*/ 	.word	0xffffffff


	//   ....[59]....
        /*01b0*/ 	.word	0xffffffff


	//   ....[60]....
        /*01b4*/ 	.word	0xffffffff


	//   ....[61]....
        /*01b8*/ 	.word	0xffffffff


	//   ....[62]....
        /*01bc*/ 	.word	0xffffffff


	//   ....[63]....
        /*01c0*/ 	.word	0xffffffff


	//   ....[64]....
        /*01c4*/ 	.word	0xffffffff


	//   ....[65]....
        /*01c8*/ 	.word	0xffffffff


	//   ....[66]....
        /*01cc*/ 	.word	0xffffffff


	//   ....[67]....
        /*01d0*/ 	.word	0xffffffff


	//   ....[68]....
        /*01d4*/ 	.word	0xffffffff


	//   ....[69]....
        /*01d8*/ 	.word	0xffffffff


	//   ....[70]....
        /*01dc*/ 	.word	0xffffffff


	//   ....[71]....
        /*01e0*/ 	.word	0xffffffff


	//   ....[72]....
        /*01e4*/ 	.word	0xffffffff


	//   ....[73]....
        /*01e8*/ 	.word	0xffffffff


	//   ....[74]....
        /*01ec*/ 	.word	0xffffffff


	//   ....[75]....
        /*01f0*/ 	.word	0xffffffff


	//   ....[76]....
        /*01f4*/ 	.word	0xffffffff


	//   ....[77]....
        /*01f8*/ 	.word	0xffffffff


	//   ....[78]....
        /*01fc*/ 	.word	0xffffffff


	//   ....[79]....
        /*0200*/ 	.word	0xffffffff


	//   ....[80]....
        /*0204*/ 	.word	0xffffffff


	//   ....[81]....
        /*0208*/ 	.word	0xffffffff


	//   ....[82]....
        /*020c*/ 	.word	0xffffffff


	//   ....[83]....
        /*0210*/ 	.word	0xffffffff


	//   ....[84]....
        /*0214*/ 	.word	0xffffffff


	//   ....[85]....
        /*0218*/ 	.word	0xffffffff


	//   ....[86]....
        /*021c*/ 	.word	0xffffffff


	//   ....[87]....
        /*0220*/ 	.word	0xffffffff


	//   ....[88]....
        /*0224*/ 	.word	0xffffffff


	//   ....[89]....
        /*0228*/ 	.word	0xffffffff


	//----- nvinfo : EIATTR_COOP_GROUP_INSTR_OFFSETS
	.align		4
.L_33:
        /*022c*/ 	.byte	0x04, 0x28
        /*022e*/ 	.short	(.L_35 - .L_34)


	//   ....[0]....
.L_34:
        /*0230*/ 	.word	0x000002f0


	//   ....[1]....
        /*0234*/ 	.word	0x00000320


	//   ....[2]....
        /*0238*/ 	.word	0x00000330


	//   ....[3]....
        /*023c*/ 	.word	0x00000340


	//   ....[4]....
        /*0240*/ 	.word	0x00000370


	//   ....[5]....
        /*0244*/ 	.word	0x00000390


	//   ....[6]....
        /*0248*/ 	.word	0x000003c0


	//   ....[7]....
        /*024c*/ 	.word	0x000003d0


	//   ....[8]....
        /*0250*/ 	.word	0x00000400


	//   ....[9]....
        /*0254*/ 	.word	0x00000450


	//   ....[10]....
        /*0258*/ 	.word	0x00000470


	//   ....[11]....
        /*025c*/ 	.word	0x00000490


	//   ....[12]....
        /*0260*/ 	.word	0x000004c0


	//   ....[13]....
        /*0264*/ 	.word	0x00000500


	//   ....[14]....
        /*0268*/ 	.word	0x00000530


	//   ....[15]....
        /*026c*/ 	.word	0x00000550


	//   ....[16]....
        /*0270*/ 	.word	0x000006c0


	//   ....[17]....
        /*0274*/ 	.word	0x000006d0


	//   ....[18]....
        /*0278*/ 	.word	0x00000710


	//   ....[19]....
        /*027c*/ 	.word	0x00000720


	//   ....[20]....
        /*0280*/ 	.word	0x00000740


	//   ....[21]....
        /*0284*/ 	.word	0x00000760


	//   ....[22]....
        /*0288*/ 	.word	0x00000770


	//   ....[23]....
        /*028c*/ 	.word	0x000007a0


	//   ....[24]....
        /*0290*/ 	.word	0x000007c0


	//   ....[25]....
        /*0294*/ 	.word	0x000007d0


	//   ....[26]....
        /*0298*/ 	.word	0x00000860


	//   ....[27]....
        /*029c*/ 	.word	0x000008d0


	//   ....[28]....
        /*02a0*/ 	.word	0x00000950


	//   ....[29]....
        /*02a4*/ 	.word	0x000009c0


	//   ....[30]....
        /*02a8*/ 	.word	0x000009f0


	//   ....[31]....
        /*02ac*/ 	.word	0x00000a10


	//   ....[32]....
        /*02b0*/ 	.word	0x00000a40


	//   ....[33]....
        /*02b4*/ 	.word	0x00000a70


	//   ....[34]....
        /*02b8*/ 	.word	0x00000aa0


	//   ....[35]....
        /*02bc*/ 	.word	0x00000b30


	//   ....[36]....
        /*02c0*/ 	.word	0x00000b60


	//   ....[37]....
        /*02c4*/ 	.word	0x00000be0


	//   ....[38]....
        /*02c8*/ 	.word	0x00000c20


	//   ....[39]....
        /*02cc*/ 	.word	0x00000c40


	//   ....[40]....
        /*02d0*/ 	.word	0x00000c60


	//   ....[41]....
        /*02d4*/ 	.word	0x00000ca0


	//   ....[42]....
        /*02d8*/ 	.word	0x00000cc0


	//   ....[43]....
        /*02dc*/ 	.word	0x00000ce0


	//   ....[44]....
        /*02e0*/ 	.word	0x00000cf0


	//   ....[45]....
        /*02e4*/ 	.word	0x00000d00


	//   ....[46]....
        /*02e8*/ 	.word	0x00000d30


	//   ....[47]....
        /*02ec*/ 	.word	0x00000d40


	//   ....[48]....
        /*02f0*/ 	.word	0x00000d80


	//   ....[49]....
        /*02f4*/ 	.word	0x00000d90


	//   ....[50]....
        /*02f8*/ 	.word	0x00000da0


	//   ....[51]....
        /*02fc*/ 	.word	0x00000e20


	//   ....[52]....
        /*0300*/ 	.word	0x00000f30


	//   ....[53]....
        /*0304*/ 	.word	0x00000f50


	//   ....[54]....
        /*0308*/ 	.word	0x00000f70


	//   ....[55]....
        /*030c*/ 	.word	0x00000fa0


	//   ....[56]....
        /*0310*/ 	.word	0x00001020


	//   ....[57]....
        /*0314*/ 	.word	0x00001030


	//   ....[58]....
        /*0318*/ 	.word	0x00001050


	//   ....[59]....
        /*031c*/ 	.word	0x00001070


	//   ....[60]....
        /*0320*/ 	.word	0x00001090


	//   ....[61]....
        /*0324*/ 	.word	0x000010a0


	//   ....[62]....
        /*0328*/ 	.word	0x000010c0


	//   ....[63]....
        /*032c*/ 	.word	0x00001100


	//   ....[64]....
        /*0330*/ 	.word	0x00001110


	//   ....[65]....
        /*0334*/ 	.word	0x00001120


	//   ....[66]....
        /*0338*/ 	.word	0x00001140


	//   ....[67]....
        /*033c*/ 	.word	0x00001180


	//   ....[68]....
        /*0340*/ 	.word	0x00001190


	//   ....[69]....
        /*0344*/ 	.word	0x000011c0


	//   ....[70]....
        /*0348*/ 	.word	0x000011d0


	//   ....[71]....
        /*034c*/ 	.word	0x000011f0


	//   ....[72]....
        /*0350*/ 	.word	0x00001250


	//   ....[73]....
        /*0354*/ 	.word	0x000012c0


	//   ....[74]....
        /*0358*/ 	.word	0x000012d0


	//   ....[75]....
        /*035c*/ 	.word	0x00001300


	//   ....[76]....
        /*0360*/ 	.word	0x00001320


	//   ....[77]....
        /*0364*/ 	.word	0x00001330


	//   ....[78]....
        /*0368*/ 	.word	0x00001350


	//   ....[79]....
        /*036c*/ 	.word	0x00001370


	//   ....[80]....
        /*0370*/ 	.word	0x00001380


	//   ....[81]....
        /*0374*/ 	.word	0x000013c0


	//   ....[82]....
        /*0378*/ 	.word	0x000013e0


	//   ....[83]....
        /*037c*/ 	.word	0x000013f0


	//   ....[84]....
        /*0380*/ 	.word	0x00001460


	//   ....[85]....
        /*0384*/ 	.word	0x00001470


	//   ....[86]....
        /*0388*/ 	.word	0x00001480


	//   ....[87]....
        /*038c*/ 	.word	0x00001490


	//   ....[88]....
        /*0390*/ 	.word	0x00001660


	//   ....[89]....
        /*0394*/ 	.word	0x00001680


	//----- nvinfo : EIATTR_EXIT_INSTR_OFFSETS
	.align		4
.L_35:
        /*0398*/ 	.byte	0x04, 0x1c
        /*039a*/ 	.short	(.L_37 - .L_36)


	//   ....[0]....
.L_36:
        /*039c*/ 	.word	0x00001900


	//   ....[1]....
        /*03a0*/ 	.word	0x00001920


	//----- nvinfo : EIATTR_REQNTID
	.align		4
.L_37:
        /*03a4*/ 	.byte	0x04, 0x10
        /*03a6*/ 	.short	(.L_39 - .L_38)
.L_38:
        /*03a8*/ 	.word	0x00000080
        /*03ac*/ 	.word	0x00000001
        /*03b0*/ 	.word	0x00000001


	//----- nvinfo : EIATTR_CBANK_PARAM_SIZE
	.align		4
.L_39:
        /*03b4*/ 	.byte	0x03, 0x19
        /*03b6*/ 	.short	0x0050


	//----- nvinfo : EIATTR_PARAM_CBANK
	.align		4
        /*03b8*/ 	.byte	0x04, 0x0a
        /*03ba*/ 	.short	(.L_41 - .L_40)
	.align		4
.L_40:
        /*03bc*/ 	.word	index@(.nv.constant0.triton_per_fused_mul_sub_sum_0)
        /*03c0*/ 	.short	0x0210
        /*03c2*/ 	.short	0x0050


	//----- nvinfo : EIATTR_SW_WAR
	.align		4
.L_41:
        /*03c4*/ 	.byte	0x04, 0x36
        /*03c6*/ 	.short	(.L_43 - .L_42)
.L_42:
        /*03c8*/ 	.word	0x00000008
.L_43:


//--------------------- .nv.callgraph             --------------------------
	.section	.nv.callgraph,"",@"SHT_CUDA_CALLGRAPH"
	.align	4
	.sectionentsize	8
	.align		4
        /*0000*/ 	.word	0x00000000
	.align		4
        /*0004*/ 	.word	0xffffffff
	.align		4
        /*0008*/ 	.word	0x00000000
	.align		4
        /*000c*/ 	.word	0xfffffffe
	.align		4
        /*0010*/ 	.word	0x00000000
	.align		4
        /*0014*/ 	.word	0xfffffffd
	.align		4
        /*0018*/ 	.word	0x00000000
	.align		4
        /*001c*/ 	.word	0xfffffffc


//--------------------- .text.triton_per_fused_mul_sub_sum_0 --------------------------
	.section	.text.triton_per_fused_mul_sub_sum_0,"ax",@progbits
	.sectionflags	@"SHF_BARRIERS=1"
	.align	128
        .global         triton_per_fused_mul_sub_sum_0
        .type           triton_per_fused_mul_sub_sum_0,@function
        .size           triton_per_fused_mul_sub_sum_0,(.L_x_1 - triton_per_fused_mul_sub_sum_0)
        .other          triton_per_fused_mul_sub_sum_0,@"STO_CUDA_ENTRY STV_DEFAULT"
triton_per_fused_mul_sub_sum_0:
.text.triton_per_fused_mul_sub_sum_0:
[----:B------:R-:W0:Y:S01]  /*0000*/  LDC R1, c[0x0][0x28] ;  /* 0x00000a00ff017b82 */ /* 0x000e220000000800 */
[----:B------:R-:W1:Y:S07]  /*0010*/  S2R R30, SR_CTAID.X ;  /* 0x00000000001e7919 */ /* 0x000e6e0000002500 */
[----:B------:R-:W2:Y:S01]  /*0020*/  LDC.64 R12, c[0x0][0x210] ;  /* 0x00008400ff0c7b82 */ /* 0x000ea20000000a00 */
[----:B------:R-:W-:Y:S02]  /*0030*/  CS2R R6, SRZ ;  /* 0x0000000000067805 */ /* 0x000fe4000001ff00 */
[----:B------:R-:W-:Y:S01]  /*0040*/  CS2R R8, SRZ ;  /* 0x0000000000087805 */ /* 0x000fe2000001ff00 */
[----:B------:R-:W3:Y:S01]  /*0050*/  S2R R17, SR_TID.X ;  /* 0x0000000000117919 */ /* 0x000ee20000002100 */
[----:B------:R-:W-:Y:S01]  /*0060*/  CS2R R10, SRZ ;  /* 0x00000000000a7805 */ /* 0x000fe2000001ff00 */
[----:B------:R-:W-:-:S02]  /*0070*/  ULDC.64 UR6, c[0x0][0x208] ;  /* 0x0000820000067ab9 */ /* 0x000fc40000000a00 */
[----:B------:R-:W4:Y:S01]  /*0080*/  LDC.64 R2, c[0x0][0x218] ;  /* 0x00008600ff027b82 */ /* 0x000f220000000a00 */
[----:B-1----:R-:W-:Y:S02]  /*0090*/  SHF.L.U32 R30, R30, 0x3, RZ ;  /* 0x000000031e1e7819 */ /* 0x002fe400000006ff */
[C---:B---3--:R-:W-:Y:S02]  /*00a0*/  SHF.L.U32 R21, R17.reuse, 0x2, RZ ;  /* 0x0000000211157819 */ /* 0x048fe400000006ff */
[----:B------:R-:W-:Y:S02]  /*00b0*/  SHF.L.U32 R4, R17, 0x1, RZ ;  /* 0x0000000111047819 */ /* 0x000fe400000006ff */
[----:B------:R-:W-:Y:S02]  /*00c0*/  LOP3.LUT R15, R30, 0x4, R21, 0xf8, !PT ;  /* 0x000000041e0f7812 */ /* 0x000fe400078ef815 */
[----:B------:R-:W-:Y:S02]  /*00d0*/  LOP3.LUT R4, R4, 0xfc, RZ, 0xc0, !PT ;  /* 0x000000fc04047812 */ /* 0x000fe400078ec0ff */
[----:B------:R-:W-:-:S02]  /*00e0*/  ISETP.GE.AND P1, PT, R15, 0x10, PT ;  /* 0x000000100f00780c */ /* 0x000fc40003f26270 */
[----:B------:R-:W-:Y:S02]  /*00f0*/  LEA R15, R15, R4, 0x6 ;  /* 0x000000040f0f7211 */ /* 0x000fe400078e30ff */
[----:B------:R-:W-:-:S03]  /*0100*/  CS2R R4, SRZ ;  /* 0x0000000000047805 */ /* 0x000fc6000001ff00 */
[----:B--2---:R-:W-:-:S04]  /*0110*/  IMAD.WIDE R12, R15, 0x4, R12 ;  /* 0x000000040f0c7825 */ /* 0x004fc800078e020c */
[----:B----4-:R-:W-:Y:S02]  /*0120*/  IMAD.WIDE R2, R15, 0x4, R2 ;  /* 0x000000040f027825 */ /* 0x010fe400078e0202 */
[----:B------:R-:W2:Y:S04]  /*0130*/  @!P1 LDG.E.128 R4, desc[UR6][R12.64] ;  /* 0x000000060c049981 */ /* 0x000ea8000c1e1d00 */
[----:B------:R-:W3:Y:S01]  /*0140*/  @!P1 LDG.E.128 R8, desc[UR6][R2.64] ;  /* 0x0000000602089981 */ /* 0x000ee2000c1e1d00 */
[----:B------:R-:W1:Y:S01]  /*0150*/  S2UR UR5, SR_CgaCtaId ;  /* 0x00000000000579c3 */ /* 0x000e620000008800 */
[----:B------:R-:W-:Y:S01]  /*0160*/  LOP3.LUT R29, R21, 0x4, RZ, 0xc0, !PT ;  /* 0x00000004151d7812 */ /* 0x000fe200078ec0ff */
[----:B------:R-:W-:Y:S01]  /*0170*/  UMOV UR4, 0x400 ;  /* 0x0000040000047882 */ /* 0x000fe20000000000 */
[----:B------:R-:W-:-:S02]  /*0180*/  ISETP.GE.AND P2, PT, R17, 0x20, PT ;  /* 0x000000201100780c */ /* 0x000fc40003f46270 */
[----:B------:R-:W-:Y:S01]  /*0190*/  LEA R35, R29, 0x30, 0x4 ;  /* 0x000000301d237811 */ /* 0x000fe200078e20ff */
[----:B-1----:R-:W-:Y:S01]  /*01a0*/  UPRMT UR4, UR5, 0x654, UR4 ;  /* 0x0000065405047896 */ /* 0x002fe20008000004 */
[----:B------:R-:W-:-:S04]  /*01b0*/  LOP3.LUT P0, RZ, R17, 0x3, RZ, 0xc0, !PT ;  /* 0x0000000311ff7812 */ /* 0x000fc8000780c0ff */
[----:B------:R-:W-:Y:S02]  /*01c0*/  ISETP.LT.AND P0, PT, R17, 0x20, !P0 ;  /* 0x000000201100780c */ /* 0x000fe40004701270 */
[----:B--2---:R-:W-:Y:S02]  /*01d0*/  SEL R25, R6, RZ, !P1 ;  /* 0x000000ff06197207 */ /* 0x004fe40004800000 */
[----:B------:R-:W-:Y:S02]  /*01e0*/  SEL R6, R7, RZ, !P1 ;  /* 0x000000ff07067207 */ /* 0x000fe40004800000 */
[----:B---3--:R-:W-:Y:S02]  /*01f0*/  SEL R10, R10, RZ, !P1 ;  /* 0x000000ff0a0a7207 */ /* 0x008fe40004800000 */
[----:B------:R-:W-:Y:S02]  /*0200*/  SEL R23, R4, RZ, !P1 ;  /* 0x000000ff04177207 */ /* 0x000fe40004800000 */
[----:B------:R-:W-:Y:S01]  /*0210*/  SEL R8, R8, RZ, !P1 ;  /* 0x000000ff08087207 */ /* 0x000fe20004800000 */
[----:B------:R-:W-:Y:S01]  /*0220*/  FMUL R7, R25, R10 ;  /* 0x0000000a19077220 */ /* 0x000fe20000400000 */
[----:B------:R-:W-:-:S02]  /*0230*/  SEL R24, R5, RZ, !P1 ;  /* 0x000000ff05187207 */ /* 0x000fc40004800000 */
[----:B------:R-:W-:Y:S01]  /*0240*/  SEL R9, R9, RZ, !P1 ;  /* 0x000000ff09097207 */ /* 0x000fe20004800000 */
[----:B------:R-:W-:Y:S01]  /*0250*/  FMUL R4, R10, R7 ;  /* 0x000000070a047220 */ /* 0x000fe20000400000 */
[----:B------:R-:W-:Y:S01]  /*0260*/  SEL R11, R11, RZ, !P1 ;  /* 0x000000ff0b0b7207 */ /* 0x000fe20004800000 */
[----:B------:R-:W-:Y:S02]  /*0270*/  FMUL R19, R23, R8 ;  /* 0x0000000817137220 */ /* 0x000fe40000400000 */
[----:B------:R-:W-:Y:S01]  /*0280*/  FMUL R36, R24, R9 ;  /* 0x0000000918247220 */ /* 0x000fe20000400000 */
[----:B------:R-:W-:Y:S01]  /*0290*/  FSEL R4, R4, RZ, !P1 ;  /* 0x000000ff04047208 */ /* 0x000fe20004800000 */
[----:B------:R-:W-:Y:S01]  /*02a0*/  FMUL R18, R6, R11 ;  /* 0x0000000b06127220 */ /* 0x000fe20000400000 */
[----:B------:R-:W-:Y:S01]  /*02b0*/  FMUL R2, R8, R19 ;  /* 0x0000001308027220 */ /* 0x000fe20000400000 */
[----:B------:R-:W-:Y:S02]  /*02c0*/  FMUL R3, R9, R36 ;  /* 0x0000002409037220 */ /* 0x000fe40000400000 */
[----:B------:R-:W-:-:S02]  /*02d0*/  FMUL R5, R11, R18 ;  /* 0x000000120b057220 */ /* 0x000fc40000400000 */
[----:B------:R-:W-:Y:S01]  /*02e0*/  FSEL R2, R2, RZ, !P1 ;  /* 0x000000ff02027208 */ /* 0x000fe20004800000 */
[----:B------:R-:W1:Y:S01]  /*02f0*/  SHFL.BFLY PT, R11, R4, 0x10, 0x1f ;  /* 0x0e001f00040b7f89 */ /* 0x000e6200000e0000 */
[----:B------:R-:W-:Y:S02]  /*0300*/  FSEL R3, R3, RZ, !P1 ;  /* 0x000000ff03037208 */ /* 0x000fe40004800000 */
[----:B------:R-:W-:Y:S01]  /*0310*/  FSEL R5, R5, RZ, !P1 ;  /* 0x000000ff05057208 */ /* 0x000fe20004800000 */
[----:B------:R-:W2:Y:S04]  /*0320*/  SHFL.BFLY PT, R9, R2, 0x10, 0x1f ;  /* 0x0e001f0002097f89 */ /* 0x000ea800000e0000 */
[----:B------:R-:W3:Y:S04]  /*0330*/  SHFL.BFLY PT, R8, R3, 0x10, 0x1f ;  /* 0x0e001f0003087f89 */ /* 0x000ee800000e0000 */
[----:B------:R-:W4:Y:S01]  /*0340*/  SHFL.BFLY PT, R26, R5, 0x10, 0x1f ;  /* 0x0e001f00051a7f89 */ /* 0x000f2200000e0000 */
[----:B-1----:R-:W-:Y:S01]  /*0350*/  FADD R12, R4, R11 ;  /* 0x0000000b040c7221 */ /* 0x002fe20000000000 */
[----:B--2---:R-:W-:-:S04]  /*0360*/  FADD R9, R2, R9 ;  /* 0x0000000902097221 */ /* 0x004fc80000000000 */
[----:B------:R-:W1:Y:S01]  /*0370*/  SHFL.BFLY PT, R13, R12, 0x8, 0x1f ;  /* 0x0d001f000c0d7f89 */ /* 0x000e6200000e0000 */
[----:B---3--:R-:W-:-:S03]  /*0380*/  FADD R10, R3, R8 ;  /* 0x00000008030a7221 */ /* 0x008fc60000000000 */
[----:B------:R-:W2:Y:S01]  /*0390*/  SHFL.BFLY PT, R8, R9, 0x8, 0x1f ;  /* 0x0d001f0009087f89 */ /* 0x000ea200000e0000 */
[----:B----4-:R-:W-:Y:S01]  /*03a0*/  FADD R26, R5, R26 ;  /* 0x0000001a051a7221 */ /* 0x010fe20000000000 */
[----:B------:R-:W-:Y:S02]  /*03b0*/  LEA R5, R29, 0x10, 0x4 ;  /* 0x000000101d057811 */ /* 0x000fe400078e20ff */
[----:B------:R-:W3:Y:S04]  /*03c0*/  SHFL.BFLY PT, R11, R10, 0x8, 0x1f ;  /* 0x0d001f000a0b7f89 */ /* 0x000ee800000e0000 */
[----:B------:R-:W4:Y:S01]  /*03d0*/  SHFL.BFLY PT, R27, R26, 0x8, 0x1f ;  /* 0x0d001f001a1b7f89 */ /* 0x000f2200000e0000 */
[----:B-1----:R-:W-:Y:S01]  /*03e0*/  FADD R13, R12, R13 ;  /* 0x0000000d0c0d7221 */ /* 0x002fe20000000000 */
[----:B--2---:R-:W-:-:S04]  /*03f0*/  FADD R8, R9, R8 ;  /* 0x0000000809087221 */ /* 0x004fc80000000000 */
[----:B------:R-:W1:Y:S01]  /*0400*/  SHFL.BFLY PT, R2, R13, 0x4, 0x1f ;  /* 0x0c801f000d027f89 */ /* 0x000e6200000e0000 */
[----:B------:R-:W-:Y:S01]  /*0410*/  SHF.R.U32.HI R9, RZ, 0x5, R17 ;  /* 0x00000005ff097819 */ /* 0x000fe20000011611 */
[----:B---3--:R-:W-:-:S03]  /*0420*/  FADD R3, R10, R11 ;  /* 0x0000000b0a037221 */ /* 0x008fc60000000000 */
[----:B------:R-:W-:Y:S01]  /*0430*/  SGXT.U32 R9, R9, 0x2 ;  /* 0x000000020909781a */ /* 0x000fe20000000000 */
[----:B----4-:R-:W-:Y:S01]  /*0440*/  FADD R4, R26, R27 ;  /* 0x0000001b1a047221 */ /* 0x010fe20000000000 */
[----:B------:R-:W2:Y:S02]  /*0450*/  SHFL.BFLY PT, R28, R3, 0x4, 0x1f ;  /* 0x0c801f00031c7f89 */ /* 0x000ea400000e0000 */
[----:B------:R-:W-:Y:S02]  /*0460*/  SHF.L.U32 R26, R9, 0x2, RZ ;  /* 0x00000002091a7819 */ /* 0x000fe400000006ff */
[----:B------:R-:W3:Y:S02]  /*0470*/  SHFL.BFLY PT, R27, R8, 0x4, 0x1f ;  /* 0x0c801f00081b7f89 */ /* 0x000ee400000e0000 */
[----:B------:R-:W-:Y:S02]  /*0480*/  LOP3.LUT R5, R5, R26, RZ, 0xfc, !PT ;  /* 0x0000001a05057212 */ /* 0x000fe400078efcff */
[----:B------:R-:W4:Y:S01]  /*0490*/  SHFL.BFLY PT, R11, R4, 0x4, 0x1f ;  /* 0x0c801f00040b7f89 */ /* 0x000f2200000e0000 */
[----:B-1----:R-:W-:-:S02]  /*04a0*/  FADD R2, R13, R2 ;  /* 0x000000020d027221 */ /* 0x002fc40000000000 */
[----:B------:R-:W1:Y:S03]  /*04b0*/  LDC.64 R12, c[0x0][0x220] ;  /* 0x00008800ff0c7b82 */ /* 0x000e660000000a00 */
[----:B------:R-:W5:Y:S01]  /*04c0*/  SHFL.BFLY PT, R31, R2, 0x2, 0x1f ;  /* 0x0c401f00021f7f89 */ /* 0x000f6200000e0000 */
[----:B--2---:R-:W-:Y:S01]  /*04d0*/  FADD R28, R3, R28 ;  /* 0x0000001c031c7221 */ /* 0x004fe20000000000 */
[----:B------:R-:W-:Y:S01]  /*04e0*/  LOP3.LUT R3, R17, 0x1f, RZ, 0xc0, !PT ;  /* 0x0000001f11037812 */ /* 0x000fe200078ec0ff */
[----:B---3--:R-:W-:-:S03]  /*04f0*/  FADD R27, R8, R27 ;  /* 0x0000001b081b7221 */ /* 0x008fc60000000000 */
[----:B------:R-:W2:Y:S01]  /*0500*/  SHFL.BFLY PT, R33, R28, 0x2, 0x1f ;  /* 0x0c401f001c217f89 */ /* 0x000ea200000e0000 */
[----:B------:R-:W-:Y:S01]  /*0510*/  ISETP.GE.U32.AND P3, PT, R3, 0x2, PT ;  /* 0x000000020300780c */ /* 0x000fe20003f66070 */
[----:B----4-:R-:W-:Y:S02]  /*0520*/  FADD R11, R4, R11 ;  /* 0x0000000b040b7221 */ /* 0x010fe40000000000 */
[----:B------:R-:W3:Y:S01]  /*0530*/  SHFL.BFLY PT, R10, R27, 0x2, 0x1f ;  /* 0x0c401f001b0a7f89 */ /* 0x000ee200000e0000 */
[----:B------:R-:W-:-:S03]  /*0540*/  LEA R3, R29, 0x20, 0x4 ;  /* 0x000000201d037811 */ /* 0x000fc600078e20ff */
[----:B------:R-:W4:Y:S01]  /*0550*/  SHFL.BFLY PT, R8, R11, 0x2, 0x1f ;  /* 0x0c401f000b087f89 */ /* 0x000f2200000e0000 */
[-C--:B------:R-:W-:Y:S02]  /*0560*/  LOP3.LUT R4, R3, R26.reuse, RZ, 0xfc, !PT ;  /* 0x0000001a03047212 */ /* 0x080fe400078efcff */
[----:B------:R-:W-:Y:S02]  /*0570*/  LOP3.LUT R3, R35, R26, RZ, 0xfc, !PT ;  /* 0x0000001a23037212 */ /* 0x000fe400078efcff */
[----:B------:R-:W-:Y:S01]  /*0580*/  SHF.L.U32 R26, R29, 0x2, RZ ;  /* 0x000000021d1a7819 */ /* 0x000fe200000006ff */
[----:B-1----:R-:W-:-:S04]  /*0590*/  IMAD.WIDE R12, R15, 0x4, R12 ;  /* 0x000000040f0c7825 */ /* 0x002fc800078e020c */
[----:B-----5:R-:W-:Y:S01]  /*05a0*/  FADD R31, R2, R31 ;  /* 0x0000001f021f7221 */ /* 0x020fe20000000000 */
[----:B------:R-:W-:-:S04]  /*05b0*/  LOP3.LUT R2, R26, R9, RZ, 0xfc, !PT ;  /* 0x000000091a027212 */ /* 0x000fc800078efcff */
[----:B------:R-:W-:Y:S01]  /*05c0*/  LEA R2, R2, UR4, 0x2 ;  /* 0x0000000402027c11 */ /* 0x000fe2000f8e10ff */
[----:B--2---:R-:W-:Y:S01]  /*05d0*/  FADD R28, R28, R33 ;  /* 0x000000211c1c7221 */ /* 0x004fe20000000000 */
[----:B---3--:R-:W-:Y:S01]  /*05e0*/  FADD R27, R27, R10 ;  /* 0x0000000a1b1b7221 */ /* 0x008fe20000000000 */
[----:B----4-:R-:W-:Y:S01]  /*05f0*/  FADD R37, R11, R8 ;  /* 0x000000080b257221 */ /* 0x010fe20000000000 */
[----:B------:R-:W-:Y:S02]  /*0600*/  CS2R R8, SRZ ;  /* 0x0000000000087805 */ /* 0x000fe4000001ff00 */
[----:B------:R-:W-:Y:S01]  /*0610*/  CS2R R10, SRZ ;  /* 0x00000000000a7805 */ /* 0x000fe2000001ff00 */
[----:B------:R-:W-:Y:S04]  /*0620*/  @!P3 STS [R2], R27 ;  /* 0x0000001b0200b388 */ /* 0x000fe80000000800 */
[----:B------:R-:W-:Y:S04]  /*0630*/  @!P3 STS [R5+UR4], R28 ;  /* 0x0000001c0500b988 */ /* 0x000fe80008000804 */
[----:B------:R-:W-:Y:S04]  /*0640*/  @!P3 STS [R4+UR4], R31 ;  /* 0x0000001f0400b988 */ /* 0x000fe80008000804 */
[----:B------:R1:W2:Y:S01]  /*0650*/  @!P1 LDG.E.128 R8, desc[UR6][R12.64] ;  /* 0x000000060c089981 */ /* 0x0002a2000c1e1d00 */
[----:B------:R-:W-:-:S02]  /*0660*/  FSEL R33, R36, RZ, !P1 ;  /* 0x000000ff24217208 */ /* 0x000fc40004800000 */
[----:B------:R-:W-:Y:S01]  /*0670*/  FSEL R32, R19, RZ, !P1 ;  /* 0x000000ff13207208 */ /* 0x000fe20004800000 */
[----:B------:R-:W-:Y:S01]  /*0680*/  @!P3 STS [R3+UR4], R37 ;  /* 0x000000250300b988 */ /* 0x000fe20008000804 */
[----:B------:R-:W-:Y:S02]  /*0690*/  LEA R29, R29, UR4, 0x4 ;  /* 0x000000041d1d7c11 */ /* 0x000fe4000f8e20ff */
[----:B------:R-:W-:Y:S01]  /*06a0*/  LOP3.LUT R30, R30, 0x7, R17, 0xf8, !PT ;  /* 0x000000071e1e7812 */ /* 0x000fe200078ef811 */
[----:B------:R-:W-:Y:S06]  /*06b0*/  BAR.SYNC.DEFER_BLOCKING 0x0 ;  /* 0x0000000000007b1d */ /* 0x000fec0000010000 */
[----:B------:R-:W3:Y:S04]  /*06c0*/  SHFL.BFLY PT, R34, R33, 0x10, 0x1f ;  /* 0x0e001f0021227f89 */ /* 0x000ee800000e0000 */
[----:B------:R-:W4:Y:S04]  /*06d0*/  SHFL.BFLY PT, R35, R32, 0x10, 0x1f ;  /* 0x0e001f0020237f89 */ /* 0x000f2800000e0000 */
[----:B------:R-:W-:Y:S01]  /*06e0*/  @!P2 LDS R14, [R21+UR4] ;  /* 0x00000004150ea984 */ /* 0x000fe20008000800 */
[----:B---3--:R-:W-:Y:S01]  /*06f0*/  FADD R34, R33, R34 ;  /* 0x0000002221227221 */ /* 0x008fe20000000000 */
[----:B----4-:R-:W-:-:S04]  /*0700*/  FADD R35, R32, R35 ;  /* 0x0000002320237221 */ /* 0x010fc80000000000 */
[----:B-1----:R-:W1:Y:S04]  /*0710*/  SHFL.BFLY PT, R13, R34, 0x8, 0x1f ;  /* 0x0d001f00220d7f89 */ /* 0x002e6800000e0000 */
[----:B------:R-:W3:Y:S01]  /*0720*/  SHFL.BFLY PT, R28, R35, 0x8, 0x1f ;  /* 0x0d001f00231c7f89 */ /* 0x000ee200000e0000 */
[----:B-1----:R-:W-:-:S03]  /*0730*/  FADD R37, R34, R13 ;  /* 0x0000000d22257221 */ /* 0x002fc60000000000 */
[----:B------:R-:W1:Y:S01]  /*0740*/  SHFL.BFLY PT, R15, R14, 0x2, 0x1f ;  /* 0x0c401f000e0f7f89 */ /* 0x000e6200000e0000 */
[----:B---3--:R-:W-:-:S03]  /*0750*/  FADD R27, R35, R28 ;  /* 0x0000001c231b7221 */ /* 0x008fc60000000000 */
[----:B------:R-:W3:Y:S04]  /*0760*/  SHFL.BFLY PT, R31, R37, 0x4, 0x1f ;  /* 0x0c801f00251f7f89 */ /* 0x000ee800000e0000 */
[----:B------:R-:W4:Y:S01]  /*0770*/  SHFL.BFLY PT, R28, R27, 0x4, 0x1f ;  /* 0x0c801f001b1c7f89 */ /* 0x000f2200000e0000 */
[----:B-1----:R-:W-:Y:S01]  /*0780*/  FADD R15, R14, R15 ;  /* 0x0000000f0e0f7221 */ /* 0x002fe20000000000 */
[----:B---3--:R-:W-:-:S04]  /*0790*/  FADD R34, R37, R31 ;  /* 0x0000001f25227221 */ /* 0x008fc80000000000 */
[----:B------:R-:W1:Y:S01]  /*07a0*/  SHFL.BFLY PT, R12, R15, 0x1, 0x1f ;  /* 0x0c201f000f0c7f89 */ /* 0x000e6200000e0000 */
[----:B----4-:R-:W-:-:S03]  /*07b0*/  FADD R33, R27, R28 ;  /* 0x0000001c1b217221 */ /* 0x010fc60000000000 */
[----:B------:R-:W3:Y:S04]  /*07c0*/  SHFL.BFLY PT, R31, R34, 0x2, 0x1f ;  /* 0x0c401f00221f7f89 */ /* 0x000ee800000e0000 */
[----:B------:R-:W4:Y:S01]  /*07d0*/  SHFL.BFLY PT, R28, R33, 0x2, 0x1f ;  /* 0x0c401f00211c7f89 */ /* 0x000f2200000e0000 */
[----:B-1----:R-:W-:Y:S01]  /*07e0*/  FADD R32, R15, R12 ;  /* 0x0000000c0f207221 */ /* 0x002fe20000000000 */
[----:B---3--:R-:W-:-:S04]  /*07f0*/  FADD R34, R34, R31 ;  /* 0x0000001f22227221 */ /* 0x008fc80000000000 */
[----:B------:R1:W-:Y:S01]  /*0800*/  @P0 STS [R21+UR4], R32 ;  /* 0x0000002015000988 */ /* 0x0003e20008000804 */
[----:B----4-:R-:W-:Y:S01]  /*0810*/  FADD R35, R33, R28 ;  /* 0x0000001c21237221 */ /* 0x010fe20000000000 */
[----:B------:R-:W-:Y:S01]  /*0820*/  BAR.SYNC.DEFER_BLOCKING 0x0 ;  /* 0x0000000000007b1d */ /* 0x000fe20000010000 */
[----:B------:R-:W-:-:S04]  /*0830*/  LOP3.LUT R28, R17, 0x7, RZ, 0xc0, !PT ;  /* 0x00000007111c7812 */ /* 0x000fc800078ec0ff */
[----:B------:R-:W-:Y:S02]  /*0840*/  LEA R28, R28, UR4, 0x2 ;  /* 0x000000041c1c7c11 */ /* 0x000fe4000f8e10ff */
[----:B-1----:R-:W-:-:S05]  /*0850*/  FSEL R32, R7, RZ, !P1 ;  /* 0x000000ff07207208 */ /* 0x002fca0004800000 */
[----:B------:R-:W1:Y:S04]  /*0860*/  SHFL.BFLY PT, R31, R32, 0x10, 0x1f ;  /* 0x0e001f00201f7f89 */ /* 0x000e6800000e0000 */
[----:B------:R-:W-:Y:S04]  /*0870*/  LDS R12, [R29] ;  /* 0x000000001d0c7984 */ /* 0x000fe80000000800 */
[----:B------:R-:W-:Y:S04]  /*0880*/  LDS R13, [R29+0x10] ;  /* 0x000010001d0d7984 */ /* 0x000fe80000000800 */
[----:B------:R-:W-:Y:S04]  /*0890*/  LDS R14, [R29+0x20] ;  /* 0x000020001d0e7984 */ /* 0x000fe80000000800 */
[----:B------:R-:W3:Y:S01]  /*08a0*/  LDS R15, [R29+0x30] ;  /* 0x000030001d0f7984 */ /* 0x000ee20000000800 */
[----:B-1----:R-:W-:Y:S01]  /*08b0*/  FADD R33, R32, R31 ;  /* 0x0000001f20217221 */ /* 0x002fe20000000000 */
[----:B------:R-:W-:Y:S06]  /*08c0*/  BAR.SYNC.DEFER_BLOCKING 0x0 ;  /* 0x0000000000007b1d */ /* 0x000fec0000010000 */
[----:B------:R-:W1:Y:S04]  /*08d0*/  SHFL.BFLY PT, R31, R33, 0x8, 0x1f ;  /* 0x0d001f00211f7f89 */ /* 0x000e6800000e0000 */
[----:B---3--:R-:W-:Y:S01]  /*08e0*/  STS.128 [R26+UR4], R12 ;  /* 0x0000000c1a007988 */ /* 0x008fe20008000c04 */
[----:B------:R-:W-:Y:S06]  /*08f0*/  BAR.SYNC.DEFER_BLOCKING 0x0 ;  /* 0x0000000000007b1d */ /* 0x000fec0000010000 */
[----:B------:R-:W-:Y:S02]  /*0900*/  LDS R27, [R28] ;  /* 0x000000001c1b7984 */ /* 0x000fe40000000800 */
[----:B------:R-:W-:Y:S06]  /*0910*/  BAR.SYNC.DEFER_BLOCKING 0x0 ;  /* 0x0000000000007b1d */ /* 0x000fec0000010000 */
[----:B------:R1:W-:Y:S04]  /*0920*/  @!P3 STS [R2], R35 ;  /* 0x000000230200b388 */ /* 0x0003e80000000800 */
[----:B------:R2:W-:Y:S01]  /*0930*/  @!P3 STS [R5+UR4], R34 ;  /* 0x000000220500b988 */ /* 0x0005e20008000804 */
[----:B-1----:R-:W-:-:S05]  /*0940*/  FADD R35, R33, R31 ;  /* 0x0000001f21237221 */ /* 0x002fca0000000000 */
[----:B------:R-:W1:Y:S01]  /*0950*/  SHFL.BFLY PT, R31, R35, 0x4, 0x1f ;  /* 0x0c801f00231f7f89 */ /* 0x000e6200000e0000 */
[----:B--2---:R-:W-:Y:S01]  /*0960*/  SEL R34, R10, RZ, !P1 ;  /* 0x000000ff0a227207 */ /* 0x004fe20004800000 */
[----:B-1----:R-:W-:Y:S01]  /*0970*/  FADD R37, R35, R31 ;  /* 0x0000001f23257221 */ /* 0x002fe20000000000 */
[----:B------:R-:W-:-:S03]  /*0980*/  FSEL R31, R18, RZ, !P1 ;  /* 0x000000ff121f7208 */ /* 0x000fc60004800000 */
[----:B------:R-:W-:Y:S01]  /*0990*/  FMUL R10, R34, R7 ;  /* 0x00000007220a7220 */ /* 0x000fe20000400000 */
[C---:B------:R-:W-:Y:S01]  /*09a0*/  FMUL R34, R25.reuse, R34 ;  /* 0x0000002219227220 */ /* 0x040fe20000400000 */
[----:B------:R-:W-:Y:S01]  /*09b0*/  FSEL R25, R25, RZ, !P1 ;  /* 0x000000ff19197208 */ /* 0x000fe20004800000 */
[----:B------:R-:W1:Y:S02]  /*09c0*/  SHFL.BFLY PT, R32, R37, 0x2, 0x1f ;  /* 0x0c401f0025207f89 */ /* 0x000e6400000e0000 */
[----:B------:R-:W-:Y:S02]  /*09d0*/  FSEL R10, R10, RZ, !P1 ;  /* 0x000000ff0a0a7208 */ /* 0x000fe40004800000 */
[----:B------:R-:W-:-:S03]  /*09e0*/  FSEL R34, R34, RZ, !P1 ;  /* 0x000000ff22227208 */ /* 0x000fc60004800000 */
[----:B------:R-:W-:Y:S01]  /*09f0*/  SHFL.BFLY PT, R7, R10, 0x10, 0x1f ;  /* 0x0e001f000a077f89 */ /* 0x000fe200000e0000 */
[----:B-1----:R-:W-:-:S03]  /*0a00*/  FADD R37, R37, R32 ;  /* 0x0000002025257221 */ /* 0x002fc60000000000 */
[----:B------:R-:W1:Y:S04]  /*0a10*/  SHFL.BFLY PT, R32, R31, 0x10, 0x1f ;  /* 0x0e001f001f207f89 */ /* 0x000e6800000e0000 */
[----:B------:R-:W-:Y:S01]  /*0a20*/  @!P3 STS [R4+UR4], R37 ;  /* 0x000000250400b988 */ /* 0x000fe20008000804 */
[----:B-1----:R-:W-:-:S05]  /*0a30*/  FADD R32, R31, R32 ;  /* 0x000000201f207221 */ /* 0x002fca0000000000 */
[----:B------:R-:W1:Y:S02]  /*0a40*/  SHFL.BFLY PT, R31, R32, 0x8, 0x1f ;  /* 0x0d001f00201f7f89 */ /* 0x000e6400000e0000 */
[----:B-1----:R-:W-:Y:S01]  /*0a50*/  FADD R33, R32, R31 ;  /* 0x0000001f20217221 */ /* 0x002fe20000000000 */
[----:B------:R-:W-:-:S04]  /*0a60*/  SEL R31, R9, RZ, !P1 ;  /* 0x000000ff091f7207 */ /* 0x000fc80004800000 */
[----:B------:R-:W1:Y:S02]  /*0a70*/  SHFL.BFLY PT, R32, R33, 0x4, 0x1f ;  /* 0x0c801f0021207f89 */ /* 0x000e6400000e0000 */
[----:B-1----:R-:W-:Y:S01]  /*0a80*/  FADD R35, R33, R32 ;  /* 0x0000002021237221 */ /* 0x002fe20000000000 */
[----:B------:R-:W-:-:S04]  /*0a90*/  SEL R32, R8, RZ, !P1 ;  /* 0x000000ff08207207 */ /* 0x000fc80004800000 */
[----:B------:R-:W1:Y:S01]  /*0aa0*/  SHFL.BFLY PT, R33, R35, 0x2, 0x1f ;  /* 0x0c401f0023217f89 */ /* 0x000e6200000e0000 */
[----:B------:R-:W-:Y:S01]  /*0ab0*/  FMUL R8, R32, R19 ;  /* 0x0000001320087220 */ /* 0x000fe20000400000 */
[----:B------:R-:W-:Y:S01]  /*0ac0*/  FMUL R19, R31, R36 ;  /* 0x000000241f137220 */ /* 0x000fe20000400000 */
[----:B------:R-:W-:Y:S01]  /*0ad0*/  FMUL R31, R24, R31 ;  /* 0x0000001f181f7220 */ /* 0x000fe20000400000 */
[C---:B------:R-:W-:Y:S01]  /*0ae0*/  FMUL R32, R23.reuse, R32 ;  /* 0x0000002017207220 */ /* 0x040fe20000400000 */
[----:B------:R-:W-:Y:S02]  /*0af0*/  FSEL R23, R23, RZ, !P1 ;  /* 0x000000ff17177208 */ /* 0x000fe40004800000 */
[----:B------:R-:W-:Y:S02]  /*0b00*/  FSEL R19, R19, RZ, !P1 ;  /* 0x000000ff13137208 */ /* 0x000fe40004800000 */
[----:B------:R-:W-:Y:S02]  /*0b10*/  FSEL R8, R8, RZ, !P1 ;  /* 0x000000ff08087208 */ /* 0x000fe40004800000 */
[----:B------:R-:W-:Y:S01]  /*0b20*/  FSEL R31, R31, RZ, !P1 ;  /* 0x000000ff1f1f7208 */ /* 0x000fe20004800000 */
[----:B------:R-:W2:Y:S01]  /*0b30*/  SHFL.BFLY PT, R36, R19, 0x10, 0x1f ;  /* 0x0e001f0013247f89 */ /* 0x000ea200000e0000 */
[----:B------:R-:W-:-:S02]  /*0b40*/  FSEL R32, R32, RZ, !P1 ;  /* 0x000000ff20207208 */ /* 0x000fc40004800000 */
[----:B------:R-:W-:Y:S01]  /*0b50*/  FSEL R24, R24, RZ, !P1 ;  /* 0x000000ff18187208 */ /* 0x000fe20004800000 */
[----:B------:R-:W3:Y:S01]  /*0b60*/  SHFL.BFLY PT, R9, R8, 0x10, 0x1f ;  /* 0x0e001f0008097f89 */ /* 0x000ee200000e0000 */
[----:B-1----:R-:W-:Y:S01]  /*0b70*/  FADD R35, R35, R33 ;  /* 0x0000002123237221 */ /* 0x002fe20000000000 */
[----:B------:R-:W-:-:S04]  /*0b80*/  SEL R33, R11, RZ, !P1 ;  /* 0x000000ff0b217207 */ /* 0x000fc80004800000 */
[----:B------:R1:W-:Y:S01]  /*0b90*/  @!P3 STS [R3+UR4], R35 ;  /* 0x000000230300b988 */ /* 0x0003e20008000804 */
[----:B------:R-:W-:Y:S01]  /*0ba0*/  BAR.SYNC.DEFER_BLOCKING 0x0 ;  /* 0x0000000000007b1d */ /* 0x000fe20000010000 */
[----:B--2---:R-:W-:Y:S01]  /*0bb0*/  FADD R36, R19, R36 ;  /* 0x0000002413247221 */ /* 0x004fe20000000000 */
[----:B-1----:R-:W-:Y:S01]  /*0bc0*/  FADD R35, R10, R7 ;  /* 0x000000070a237221 */ /* 0x002fe20000000000 */
[----:B---3--:R-:W-:-:S03]  /*0bd0*/  FADD R9, R8, R9 ;  /* 0x0000000908097221 */ /* 0x008fc60000000000 */
[----:B------:R-:W1:Y:S01]  /*0be0*/  SHFL.BFLY PT, R7, R36, 0x8, 0x1f ;  /* 0x0d001f0024077f89 */ /* 0x000e6200000e0000 */
[----:B------:R-:W-:Y:S01]  /*0bf0*/  FMUL R8, R33, R18 ;  /* 0x0000001221087220 */ /* 0x000fe20000400000 */
[C---:B------:R-:W-:Y:S01]  /*0c00*/  FMUL R33, R6.reuse, R33 ;  /* 0x0000002106217220 */ /* 0x040fe20000400000 */
[----:B------:R-:W-:Y:S01]  /*0c10*/  FSEL R6, R6, RZ, !P1 ;  /* 0x000000ff06067208 */ /* 0x000fe20004800000 */
[----:B------:R-:W2:Y:S02]  /*0c20*/  SHFL.BFLY PT, R18, R9, 0x8, 0x1f ;  /* 0x0d001f0009127f89 */ /* 0x000ea400000e0000 */
[----:B------:R-:W-:Y:S02]  /*0c30*/  FSEL R8, R8, RZ, !P1 ;  /* 0x000000ff08087208 */ /* 0x000fe40004800000 */
[----:B------:R-:W3:Y:S01]  /*0c40*/  SHFL.BFLY PT, R10, R35, 0x8, 0x1f ;  /* 0x0d001f00230a7f89 */ /* 0x000ee200000e0000 */
[----:B------:R-:W-:-:S03]  /*0c50*/  FSEL R33, R33, RZ, !P1 ;  /* 0x000000ff21217208 */ /* 0x000fc60004800000 */
[----:B------:R-:W4:Y:S04]  /*0c60*/  SHFL.BFLY PT, R17, R8, 0x10, 0x1f ;  /* 0x0e001f0008117f89 */ /* 0x000f2800000e0000 */
[----:B------:R-:W5:Y:S01]  /*0c70*/  @!P2 LDS R16, [R21+UR4] ;  /* 0x000000041510a984 */ /* 0x000f620008000800 */
[----:B-1----:R-:W-:Y:S01]  /*0c80*/  FADD R7, R36, R7 ;  /* 0x0000000724077221 */ /* 0x002fe20000000000 */
[----:B--2---:R-:W-:-:S04]  /*0c90*/  FADD R18, R9, R18 ;  /* 0x0000001209127221 */ /* 0x004fc80000000000 */
[----:B------:R-:W-:Y:S01]  /*0ca0*/  SHFL.BFLY PT, R19, R7, 0x4, 0x1f ;  /* 0x0c801f0007137f89 */ /* 0x000fe200000e0000 */
[----:B---3--:R-:W-:-:S03]  /*0cb0*/  FADD R9, R35, R10 ;  /* 0x0000000a23097221 */ /* 0x008fc60000000000 */
[----:B------:R-:W-:Y:S01]  /*0cc0*/  SHFL.BFLY PT, R37, R18, 0x4, 0x1f ;  /* 0x0c801f0012257f89 */ /* 0x000fe200000e0000 */
[----:B----4-:R-:W-:-:S03]  /*0cd0*/  FADD R17, R8, R17 ;  /* 0x0000001108117221 */ /* 0x010fc60000000000 */
[----:B------:R-:W-:Y:S04]  /*0ce0*/  SHFL.BFLY PT, R36, R9, 0x4, 0x1f ;  /* 0x0c801f0009247f89 */ /* 0x000fe800000e0000 */
[----:B------:R-:W1:Y:S04]  /*0cf0*/  SHFL.BFLY PT, R10, R17, 0x8, 0x1f ;  /* 0x0d001f00110a7f89 */ /* 0x000e6800000e0000 */
[----:B-----5:R-:W2:Y:S01]  /*0d00*/  SHFL.BFLY PT, R11, R16, 0x2, 0x1f ;  /* 0x0c401f00100b7f89 */ /* 0x020ea200000e0000 */
[----:B-1----:R-:W-:Y:S01]  /*0d10*/  FADD R35, R17, R10 ;  /* 0x0000000a11237221 */ /* 0x002fe20000000000 */
[----:B------:R-:W-:-:S04]  /*0d20*/  FADD R10, R18, R37 ;  /* 0x00000025120a7221 */ /* 0x000fc80000000000 */
[----:B------:R-:W1:Y:S04]  /*0d30*/  SHFL.BFLY PT, R17, R35, 0x4, 0x1f ;  /* 0x0c801f0023117f89 */ /* 0x000e6800000e0000 */
[----:B------:R-:W-:Y:S01]  /*0d40*/  SHFL.BFLY PT, R37, R10, 0x2, 0x1f ;  /* 0x0c401f000a257f89 */ /* 0x000fe200000e0000 */
[----:B--2---:R-:W-:Y:S01]  /*0d50*/  FADD R8, R16, R11 ;  /* 0x0000000b10087221 */ /* 0x004fe20000000000 */
[----:B------:R-:W-:Y:S01]  /*0d60*/  FADD R11, R7, R19 ;  /* 0x00000013070b7221 */ /* 0x000fe20000000000 */
[----:B------:R-:W-:-:S03]  /*0d70*/  FADD R16, R9, R36 ;  /* 0x0000002409107221 */ /* 0x000fc60000000000 */
[----:B------:R-:W2:Y:S04]  /*0d80*/  SHFL.BFLY PT, R19, R8, 0x1, 0x1f ;  /* 0x0c201f0008137f89 */ /* 0x000ea800000e0000 */
[----:B------:R-:W3:Y:S04]  /*0d90*/  SHFL.BFLY PT, R18, R11, 0x2, 0x1f ;  /* 0x0c401f000b127f89 */ /* 0x000ee800000e0000 */
[----:B------:R-:W4:Y:S01]  /*0da0*/  SHFL.BFLY PT, R7, R16, 0x2, 0x1f ;  /* 0x0c401f0010077f89 */ /* 0x000f2200000e0000 */
[----:B-1----:R-:W-:Y:S01]  /*0db0*/  FADD R17, R35, R17 ;  /* 0x0000001123117221 */ /* 0x002fe20000000000 */
[----:B--2---:R-:W-:Y:S01]  /*0dc0*/  FADD R36, R8, R19 ;  /* 0x0000001308247221 */ /* 0x004fe20000000000 */
[----:B------:R-:W-:Y:S01]  /*0dd0*/  FADD R19, R10, R37 ;  /* 0x000000250a137221 */ /* 0x000fe20000000000 */
[----:B---3--:R-:W-:-:S03]  /*0de0*/  FADD R18, R11, R18 ;  /* 0x000000120b127221 */ /* 0x008fc60000000000 */
[----:B------:R-:W-:Y:S01]  /*0df0*/  @P0 STS [R21+UR4], R36 ;  /* 0x0000002415000988 */ /* 0x000fe20008000804 */
[----:B----4-:R-:W-:Y:S01]  /*0e00*/  FADD R37, R16, R7 ;  /* 0x0000000710257221 */ /* 0x010fe20000000000 */
[----:B------:R-:W-:Y:S06]  /*0e10*/  BAR.SYNC.DEFER_BLOCKING 0x0 ;  /* 0x0000000000007b1d */ /* 0x000fec0000010000 */
[----:B------:R-:W1:Y:S04]  /*0e20*/  SHFL.BFLY PT, R7, R17, 0x2, 0x1f ;  /* 0x0c401f0011077f89 */ /* 0x000e6800000e0000 */
[----:B------:R-:W-:Y:S04]  /*0e30*/  LDS R8, [R29] ;  /* 0x000000001d087984 */ /* 0x000fe80000000800 */
[----:B------:R-:W-:Y:S04]  /*0e40*/  LDS R9, [R29+0x10] ;  /* 0x000010001d097984 */ /* 0x000fe80000000800 */
[----:B------:R-:W-:Y:S01]  /*0e50*/  LDS R10, [R29+0x20] ;  /* 0x000020001d0a7984 */ /* 0x000fe20000000800 */
[----:B-1----:R-:W-:-:S03]  /*0e60*/  FADD R35, R17, R7 ;  /* 0x0000000711237221 */ /* 0x002fc60000000000 */
[----:B------:R-:W1:Y:S01]  /*0e70*/  LDS R11, [R29+0x30] ;  /* 0x000030001d0b7984 */ /* 0x000e620000000800 */
[----:B------:R-:W-:Y:S06]  /*0e80*/  BAR.SYNC.DEFER_BLOCKING 0x0 ;  /* 0x0000000000007b1d */ /* 0x000fec0000010000 */
[----:B-1----:R-:W-:Y:S02]  /*0e90*/  STS.128 [R26+UR4], R8 ;  /* 0x000000081a007988 */ /* 0x002fe40008000c04 */
[----:B------:R-:W-:Y:S06]  /*0ea0*/  BAR.SYNC.DEFER_BLOCKING 0x0 ;  /* 0x0000000000007b1d */ /* 0x000fec0000010000 */
[----:B------:R-:W-:Y:S02]  /*0eb0*/  LDS R7, [R28] ;  /* 0x000000001c077984 */ /* 0x000fe40000000800 */
[----:B------:R-:W-:Y:S06]  /*0ec0*/  BAR.SYNC.DEFER_BLOCKING 0x0 ;  /* 0x0000000000007b1d */ /* 0x000fec0000010000 */
[----:B------:R-:W-:Y:S04]  /*0ed0*/  @!P3 STS [R2], R19 ;  /* 0x000000130200b388 */ /* 0x000fe80000000800 */
[----:B------:R-:W-:Y:S04]  /*0ee0*/  @!P3 STS [R5+UR4], R18 ;  /* 0x000000120500b988 */ /* 0x000fe80008000804 */
[----:B------:R-:W-:Y:S04]  /*0ef0*/  @!P3 STS [R4+UR4], R37 ;  /* 0x000000250400b988 */ /* 0x000fe80008000804 */
[----:B------:R-:W-:Y:S01]  /*0f00*/  @!P3 STS [R3+UR4], R35 ;  /* 0x000000230300b988 */ /* 0x000fe20008000804 */
[----:B------:R-:W-:Y:S06]  /*0f10*/  BAR.SYNC.DEFER_BLOCKING 0x0 ;  /* 0x0000000000007b1d */ /* 0x000fec0000010000 */
[----:B------:R-:W1:Y:S04]  /*0f20*/  @!P2 LDS R0, [R21+UR4] ;  /* 0x000000041500a984 */ /* 0x000e680008000800 */
[----:B-1----:R-:W1:Y:S02]  /*0f30*/  SHFL.BFLY PT, R17, R0, 0x2, 0x1f ;  /* 0x0c401f0000117f89 */ /* 0x002e6400000e0000 */
[----:B-1----:R-:W-:-:S05]  /*0f40*/  FADD R35, R0, R17 ;  /* 0x0000001100237221 */ /* 0x002fca0000000000 */
[----:B------:R-:W1:Y:S02]  /*0f50*/  SHFL.BFLY PT, R16, R35, 0x1, 0x1f ;  /* 0x0c201f0023107f89 */ /* 0x000e6400000e0000 */
[----:B-1----:R-:W-:Y:S02]  /*0f60*/  FADD R36, R35, R16 ;  /* 0x0000001023247221 */ /* 0x002fe40000000000 */
[----:B------:R-:W1:Y:S04]  /*0f70*/  SHFL.BFLY PT, R35, R32, 0x10, 0x1f ;  /* 0x0e001f0020237f89 */ /* 0x000e6800000e0000 */
[----:B------:R-:W-:Y:S01]  /*0f80*/  @P0 STS [R21+UR4], R36 ;  /* 0x0000002415000988 */ /* 0x000fe20008000804 */
[----:B------:R-:W-:Y:S06]  /*0f90*/  BAR.SYNC.DEFER_BLOCKING 0x0 ;  /* 0x0000000000007b1d */ /* 0x000fec0000010000 */
[----:B------:R-:W-:Y:S01]  /*0fa0*/  SHFL.BFLY PT, R36, R31, 0x10, 0x1f ;  /* 0x0e001f001f247f89 */ /* 0x000fe200000e0000 */
[----:B-1----:R-:W-:-:S03]  /*0fb0*/  FADD R0, R32, R35 ;  /* 0x0000002320007221 */ /* 0x002fc60000000000 */
[----:B------:R-:W-:Y:S04]  /*0fc0*/  LDS R16, [R29] ;  /* 0x000000001d107984 */ /* 0x000fe80000000800 */
[----:B------:R-:W-:Y:S04]  /*0fd0*/  LDS R17, [R29+0x10] ;  /* 0x000010001d117984 */ /* 0x000fe80000000800 */
[----:B------:R-:W-:Y:S04]  /*0fe0*/  LDS R18, [R29+0x20] ;  /* 0x000020001d127984 */ /* 0x000fe80000000800 */
[----:B------:R-:W1:Y:S01]  /*0ff0*/  LDS R19, [R29+0x30] ;  /* 0x000030001d137984 */ /* 0x000e620000000800 */
[----:B------:R-:W-:Y:S06]  /*1000*/  BAR.SYNC.DEFER_BLOCKING 0x0 ;  /* 0x0000000000007b1d */ /* 0x000fec0000010000 */
[----:B-1----:R1:W-:Y:S04]  /*1010*/  STS.128 [R26+UR4], R16 ;  /* 0x000000101a007988 */ /* 0x0023e80008000c04 */
[----:B------:R-:W2:Y:S04]  /*1020*/  SHFL.BFLY PT, R17, R34, 0x10, 0x1f ;  /* 0x0e001f0022117f89 */ /* 0x000ea800000e0000 */
[----:B------:R-:W3:Y:S01]  /*1030*/  SHFL.BFLY PT, R18, R33, 0x10, 0x1f ;  /* 0x0e001f0021127f89 */ /* 0x000ee200000e0000 */
[----:B-1----:R-:W-:-:S05]  /*1040*/  FADD R16, R31, R36 ;  /* 0x000000241f107221 */ /* 0x002fca0000000000 */
[----:B------:R-:W1:Y:S01]  /*1050*/  SHFL.BFLY PT, R19, R16, 0x8, 0x1f ;  /* 0x0d001f0010137f89 */ /* 0x000e6200000e0000 */
[----:B--2---:R-:W-:-:S03]  /*1060*/  FADD R35, R34, R17 ;  /* 0x0000001122237221 */ /* 0x004fc60000000000 */
[----:B------:R-:W2:Y:S01]  /*1070*/  SHFL.BFLY PT, R17, R0, 0x8, 0x1f ;  /* 0x0d001f0000117f89 */ /* 0x000ea200000e0000 */
[----:B---3--:R-:W-:-:S03]  /*1080*/  FADD R37, R33, R18 ;  /* 0x0000001221257221 */ /* 0x008fc60000000000 */
[----:B------:R-:W3:Y:S04]  /*1090*/  SHFL.BFLY PT, R36, R35, 0x8, 0x1f ;  /* 0x0d001f0023247f89 */ /* 0x000ee800000e0000 */
[----:B------:R-:W4:Y:S01]  /*10a0*/  SHFL.BFLY PT, R32, R37, 0x8, 0x1f ;  /* 0x0d001f0025207f89 */ /* 0x000f2200000e0000 */
[----:B-1----:R-:W-:-:S05]  /*10b0*/  FADD R18, R16, R19 ;  /* 0x0000001310127221 */ /* 0x002fca0000000000 */
[----:B------:R-:W1:Y:S01]  /*10c0*/  SHFL.BFLY PT, R19, R18, 0x4, 0x1f ;  /* 0x0c801f0012137f89 */ /* 0x000e6200000e0000 */
[----:B--2---:R-:W-:Y:S01]  /*10d0*/  FADD R17, R0, R17 ;  /* 0x0000001100117221 */ /* 0x004fe20000000000 */
[----:B---3--:R-:W-:Y:S01]  /*10e0*/  FADD R36, R35, R36 ;  /* 0x0000002423247221 */ /* 0x008fe20000000000 */
[----:B----4-:R-:W-:-:S04]  /*10f0*/  FADD R34, R37, R32 ;  /* 0x0000002025227221 */ /* 0x010fc80000000000 */
[----:B------:R-:W-:Y:S04]  /*1100*/  SHFL.BFLY PT, R31, R36, 0x4, 0x1f ;  /* 0x0c801f00241f7f89 */ /* 0x000fe800000e0000 */
[----:B------:R-:W2:Y:S04]  /*1110*/  SHFL.BFLY PT, R32, R17, 0x4, 0x1f ;  /* 0x0c801f0011207f89 */ /* 0x000ea800000e0000 */
[----:B------:R-:W3:Y:S01]  /*1120*/  SHFL.BFLY PT, R33, R34, 0x4, 0x1f ;  /* 0x0c801f0022217f89 */ /* 0x000ee200000e0000 */
[----:B-1----:R-:W-:-:S05]  /*1130*/  FADD R19, R18, R19 ;  /* 0x0000001312137221 */ /* 0x002fca0000000000 */
[----:B------:R-:W1:Y:S01]  /*1140*/  SHFL.BFLY PT, R0, R19, 0x2, 0x1f ;  /* 0x0c401f0013007f89 */ /* 0x000e6200000e0000 */
[----:B--2---:R-:W-:Y:S01]  /*1150*/  FADD R16, R17, R32 ;  /* 0x0000002011107221 */ /* 0x004fe20000000000 */
[----:B------:R-:W-:Y:S01]  /*1160*/  FADD R32, R36, R31 ;  /* 0x0000001f24207221 */ /* 0x000fe20000000000 */
[----:B---3--:R-:W-:-:S03]  /*1170*/  FADD R35, R34, R33 ;  /* 0x0000002122237221 */ /* 0x008fc60000000000 */
[----:B------:R-:W2:Y:S04]  /*1180*/  SHFL.BFLY PT, R31, R16, 0x2, 0x1f ;  /* 0x0c401f00101f7f89 */ /* 0x000ea800000e0000 */
[----:B------:R-:W3:Y:S01]  /*1190*/  SHFL.BFLY PT, R33, R32, 0x2, 0x1f ;  /* 0x0c401f0020217f89 */ /* 0x000ee200000e0000 */
[----:B-1----:R-:W-:Y:S01]  /*11a0*/  FADD R18, R19, R0 ;  /* 0x0000000013127221 */ /* 0x002fe20000000000 */
[----:B------:R-:W-:Y:S06]  /*11b0*/  BAR.SYNC.DEFER_BLOCKING 0x0 ;  /* 0x0000000000007b1d */ /* 0x000fec0000010000 */
[----:B------:R-:W1:Y:S04]  /*11c0*/  SHFL.BFLY PT, R17, R35, 0x2, 0x1f ;  /* 0x0c401f0023117f89 */ /* 0x000e6800000e0000 */
[----:B------:R-:W4:Y:S01]  /*11d0*/  SHFL.BFLY PT, R19, R24, 0x10, 0x1f ;  /* 0x0e001f0018137f89 */ /* 0x000f2200000e0000 */
[----:B--2---:R-:W-:-:S03]  /*11e0*/  FADD R31, R16, R31 ;  /* 0x0000001f101f7221 */ /* 0x004fc60000000000 */
[----:B------:R-:W2:Y:S01]  /*11f0*/  SHFL.BFLY PT, R16, R23, 0x10, 0x1f ;  /* 0x0e001f0017107f89 */ /* 0x000ea200000e0000 */
[----:B---3--:R-:W-:-:S03]  /*1200*/  FADD R33, R32, R33 ;  /* 0x0000002120217221 */ /* 0x008fc60000000000 */
[----:B------:R-:W-:Y:S01]  /*1210*/  LDS R0, [R28] ;  /* 0x000000001c007984 */ /* 0x000fe20000000800 */
[----:B------:R-:W-:Y:S01]  /*1220*/  BAR.SYNC.DEFER_BLOCKING 0x0 ;  /* 0x0000000000007b1d */ /* 0x000fe20000010000 */
[----:B-1----:R-:W-:Y:S01]  /*1230*/  FADD R34, R35, R17 ;  /* 0x0000001123227221 */ /* 0x002fe20000000000 */
[----:B----4-:R-:W-:-:S05]  /*1240*/  FADD R19, R24, R19 ;  /* 0x0000001318137221 */ /* 0x010fca0000000000 */
[----:B------:R-:W-:Y:S01]  /*1250*/  SHFL.BFLY PT, R32, R19, 0x8, 0x1f ;  /* 0x0d001f0013207f89 */ /* 0x000fe200000e0000 */
[----:B--2---:R-:W-:-:S03]  /*1260*/  FADD R16, R23, R16 ;  /* 0x0000001017107221 */ /* 0x004fc60000000000 */
[----:B------:R-:W-:Y:S04]  /*1270*/  @!P3 STS [R2], R31 ;  /* 0x0000001f0200b388 */ /* 0x000fe80000000800 */
[----:B------:R-:W-:Y:S04]  /*1280*/  @!P3 STS [R5+UR4], R18 ;  /* 0x000000120500b988 */ /* 0x000fe80008000804 */
[----:B------:R-:W-:Y:S04]  /*1290*/  @!P3 STS [R4+UR4], R33 ;  /* 0x000000210400b988 */ /* 0x000fe80008000804 */
[----:B------:R-:W-:Y:S01]  /*12a0*/  @!P3 STS [R3+UR4], R34 ;  /* 0x000000220300b988 */ /* 0x000fe20008000804 */
[----:B------:R-:W-:Y:S06]  /*12b0*/  BAR.SYNC.DEFER_BLOCKING 0x0 ;  /* 0x0000000000007b1d */ /* 0x000fec0000010000 */
[----:B------:R-:W1:Y:S04]  /*12c0*/  SHFL.BFLY PT, R31, R6, 0x10, 0x1f ;  /* 0x0e001f00061f7f89 */ /* 0x000e6800000e0000 */
[----:B------:R-:W2:Y:S04]  /*12d0*/  SHFL.BFLY PT, R18, R25, 0x10, 0x1f ;  /* 0x0e001f0019127f89 */ /* 0x000ea800000e0000 */
[----:B------:R-:W-:Y:S01]  /*12e0*/  @!P2 LDS R22, [R21+UR4] ;  /* 0x000000041516a984 */ /* 0x000fe20008000800 */
[----:B-1----:R-:W-:-:S03]  /*12f0*/  FADD R36, R6, R31 ;  /* 0x0000001f06247221 */ /* 0x002fc60000000000 */
[----:B------:R-:W-:Y:S01]  /*1300*/  SHFL.BFLY PT, R31, R16, 0x8, 0x1f ;  /* 0x0d001f00101f7f89 */ /* 0x000fe200000e0000 */
[----:B--2---:R-:W-:-:S03]  /*1310*/  FADD R35, R25, R18 ;  /* 0x0000001219237221 */ /* 0x004fc60000000000 */
[----:B------:R-:W1:Y:S04]  /*1320*/  SHFL.BFLY PT, R23, R36, 0x8, 0x1f ;  /* 0x0d001f0024177f89 */ /* 0x000e6800000e0000 */
[----:B------:R-:W2:Y:S01]  /*1330*/  SHFL.BFLY PT, R34, R35, 0x8, 0x1f ;  /* 0x0d001f0023227f89 */ /* 0x000ea200000e0000 */
[----:B-1----:R-:W-:-:S03]  /*1340*/  FADD R23, R36, R23 ;  /* 0x0000001724177221 */ /* 0x002fc60000000000 */
[----:B------:R-:W1:Y:S01]  /*1350*/  SHFL.BFLY PT, R17, R22, 0x2, 0x1f ;  /* 0x0c401f0016117f89 */ /* 0x000e6200000e0000 */
[----:B--2---:R-:W-:-:S03]  /*1360*/  FADD R6, R35, R34 ;  /* 0x0000002223067221 */ /* 0x004fc60000000000 */
[----:B------:R-:W-:Y:S04]  /*1370*/  SHFL.BFLY PT, R24, R23, 0x4, 0x1f ;  /* 0x0c801f0017187f89 */ /* 0x000fe800000e0000 */
[----:B------:R-:W2:Y:S01]  /*1380*/  SHFL.BFLY PT, R25, R6, 0x4, 0x1f ;  /* 0x0c801f0006197f89 */ /* 0x000ea200000e0000 */
[----:B-1----:R-:W-:Y:S01]  /*1390*/  FADD R17, R22, R17 ;  /* 0x0000001116117221 */ /* 0x002fe20000000000 */
[----:B------:R-:W-:Y:S01]  /*13a0*/  FADD R22, R16, R31 ;  /* 0x0000001f10167221 */ /* 0x000fe20000000000 */
[----:B------:R-:W-:-:S03]  /*13b0*/  FADD R31, R19, R32 ;  /* 0x00000020131f7221 */ /* 0x000fc60000000000 */
[----:B------:R-:W1:Y:S01]  /*13c0*/  SHFL.BFLY PT, R18, R17, 0x1, 0x1f ;  /* 0x0c201f0011127f89 */ /* 0x000e6200000e0000 */
[----:B--2---:R-:W-:-:S03]  /*13d0*/  FADD R25, R6, R25 ;  /* 0x0000001906197221 */ /* 0x004fc60000000000 */
[----:B------:R-:W2:Y:S04]  /*13e0*/  SHFL.BFLY PT, R34, R31, 0x4, 0x1f ;  /* 0x0c801f001f227f89 */ /* 0x000ea800000e0000 */
[----:B------:R-:W3:Y:S01]  /*13f0*/  SHFL.BFLY PT, R33, R22, 0x4, 0x1f ;  /* 0x0c801f0016217f89 */ /* 0x000ee200000e0000 */
[----:B-1----:R-:W-:Y:S01]  /*1400*/  FADD R32, R17, R18 ;  /* 0x0000001211207221 */ /* 0x002fe20000000000 */
[----:B--2---:R-:W-:-:S04]  /*1410*/  FADD R31, R31, R34 ;  /* 0x000000221f1f7221 */ /* 0x004fc80000000000 */
[----:B------:R-:W-:Y:S01]  /*1420*/  @P0 STS [R21+UR4], R32 ;  /* 0x0000002015000988 */ /* 0x000fe20008000804 */
[----:B---3--:R-:W-:Y:S01]  /*1430*/  FADD R22, R22, R33 ;  /* 0x0000002116167221 */ /* 0x008fe20000000000 */
[----:B------:R-:W-:Y:S01]  /*1440*/  BAR.SYNC.DEFER_BLOCKING 0x0 ;  /* 0x0000000000007b1d */ /* 0x000fe20000010000 */
[----:B------:R-:W-:-:S05]  /*1450*/  FADD R33, R23, R24 ;  /* 0x0000001817217221 */ /* 0x000fca0000000000 */
[----:B------:R-:W1:Y:S04]  /*1460*/  SHFL.BFLY PT, R6, R31, 0x2, 0x1f ;  /* 0x0c401f001f067f89 */ /* 0x000e6800000e0000 */
[----:B------:R-:W2:Y:S04]  /*1470*/  SHFL.BFLY PT, R23, R22, 0x2, 0x1f ;  /* 0x0c401f0016177f89 */ /* 0x000ea800000e0000 */
[----:B------:R-:W3:Y:S04]  /*1480*/  SHFL.BFLY PT, R24, R25, 0x2, 0x1f ;  /* 0x0c401f0019187f89 */ /* 0x000ee800000e0000 */
[----:B------:R-:W4:Y:S04]  /*1490*/  SHFL.BFLY PT, R32, R33, 0x2, 0x1f ;  /* 0x0c401f0021207f89 */ /* 0x000f2800000e0000 */
[----:B------:R-:W-:Y:S04]  /*14a0*/  LDS R16, [R29] ;  /* 0x000000001d107984 */ /* 0x000fe80000000800 */
[----:B------:R-:W-:Y:S04]  /*14b0*/  LDS R17, [R29+0x10] ;  /* 0x000010001d117984 */ /* 0x000fe80000000800 */
[----:B------:R-:W-:Y:S01]  /*14c0*/  LDS R18, [R29+0x20] ;  /* 0x000020001d127984 */ /* 0x000fe20000000800 */
[----:B-1----:R-:W-:-:S03]  /*14d0*/  FADD R34, R31, R6 ;  /* 0x000000061f227221 */ /* 0x002fc60000000000 */
[----:B------:R-:W1:Y:S01]  /*14e0*/  LDS R19, [R29+0x30] ;  /* 0x000030001d137984 */ /* 0x000e620000000800 */
[----:B--2---:R-:W-:Y:S01]  /*14f0*/  FADD R35, R22, R23 ;  /* 0x0000001716237221 */ /* 0x004fe20000000000 */
[----:B------:R-:W-:Y:S01]  /*1500*/  BAR.SYNC.DEFER_BLOCKING 0x0 ;  /* 0x0000000000007b1d */ /* 0x000fe20000010000 */
[----:B---3--:R-:W-:Y:S01]  /*1510*/  FADD R37, R25, R24 ;  /* 0x0000001819257221 */ /* 0x008fe20000000000 */
[----:B----4-:R-:W-:-:S04]  /*1520*/  FADD R32, R33, R32 ;  /* 0x0000002021207221 */ /* 0x010fc80000000000 */
[----:B------:R-:W2:Y:S01]  /*1530*/  S2R R24, SR_TID.X ;  /* 0x0000000000187919 */ /* 0x000ea20000002100 */
[----:B-1----:R-:W-:Y:S01]  /*1540*/  STS.128 [R26+UR4], R16 ;  /* 0x000000101a007988 */ /* 0x002fe20008000c04 */
[----:B------:R-:W-:Y:S06]  /*1550*/  BAR.SYNC.DEFER_BLOCKING 0x0 ;  /* 0x0000000000007b1d */ /* 0x000fec0000010000 */
[----:B------:R-:W-:Y:S02]  /*1560*/  LDS R6, [R28] ;  /* 0x000000001c067984 */ /* 0x000fe40000000800 */
[----:B------:R-:W-:Y:S06]  /*1570*/  BAR.SYNC.DEFER_BLOCKING 0x0 ;  /* 0x0000000000007b1d */ /* 0x000fec0000010000 */
[----:B------:R1:W-:Y:S04]  /*1580*/  @!P3 STS [R2], R35 ;  /* 0x000000230200b388 */ /* 0x0003e80000000800 */
[----:B------:R3:W-:Y:S04]  /*1590*/  @!P3 STS [R5+UR4], R34 ;  /* 0x000000220500b988 */ /* 0x0007e80008000804 */
[----:B------:R4:W-:Y:S01]  /*15a0*/  @!P3 STS [R4+UR4], R37 ;  /* 0x000000250400b988 */ /* 0x0009e20008000804 */
[----:B-1----:R-:W-:-:S03]  /*15b0*/  FMUL R2, R9, R9 ;  /* 0x0000000909027220 */ /* 0x002fc60000400000 */
[----:B------:R1:W-:Y:S01]  /*15c0*/  @!P3 STS [R3+UR4], R32 ;  /* 0x000000200300b988 */ /* 0x0003e20008000804 */
[----:B---3--:R-:W-:Y:S01]  /*15d0*/  FMUL R5, R10, R10 ;  /* 0x0000000a0a057220 */ /* 0x008fe20000400000 */
[----:B------:R-:W-:Y:S01]  /*15e0*/  BAR.SYNC.DEFER_BLOCKING 0x0 ;  /* 0x0000000000007b1d */ /* 0x000fe20000010000 */
[----:B----4-:R-:W-:Y:S01]  /*15f0*/  FMUL R4, R11, R11 ;  /* 0x0000000b0b047220 */ /* 0x010fe20000400000 */
[----:B-1----:R-:W-:-:S06]  /*1600*/  FMUL R3, R8, R8 ;  /* 0x0000000808037220 */ /* 0x002fcc0000400000 */
[----:B------:R-:W1:Y:S08]  /*1610*/  LDC.64 R10, c[0x0][0x230] ;  /* 0x00008c00ff0a7b82 */ /* 0x000e700000000a00 */
[----:B------:R-:W3:Y:S01]  /*1620*/  LDC.64 R8, c[0x0][0x240] ;  /* 0x00009000ff087b82 */ /* 0x000ee20000000a00 */
[----:B------:R-:W4:Y:S01]  /*1630*/  @!P2 LDS R20, [R21+UR4] ;  /* 0x000000041514a984 */ /* 0x000f220008000800 */
[----:B-1----:R-:W-:-:S04]  /*1640*/  IMAD.WIDE R10, R30, 0x4, R10 ;  /* 0x000000041e0a7825 */ /* 0x002fc800078e020a */
[----:B---3--:R-:W-:Y:S01]  /*1650*/  IMAD.WIDE R8, R30, 0x4, R8 ;  /* 0x000000041e087825 */ /* 0x008fe200078e0208 */
[----:B----4-:R-:W1:Y:S03]  /*1660*/  SHFL.BFLY PT, R23, R20, 0x2, 0x1f ;  /* 0x0c401f0014177f89 */ /* 0x010e6600000e0000 */
[----:B-1----:R-:W-:-:S05]  /*1670*/  FADD R23, R20, R23 ;  /* 0x0000001714177221 */ /* 0x002fca0000000000 */
[----:B------:R-:W1:Y:S02]  /*1680*/  SHFL.BFLY PT, R16, R23, 0x1, 0x1f ;  /* 0x0c201f0017107f89 */ /* 0x000e6400000e0000 */
[----:B-1----:R-:W-:-:S05]  /*1690*/  FADD R22, R23, R16 ;  /* 0x0000001017167221 */ /* 0x002fca0000000000 */
[----:B------:R1:W-:Y:S01]  /*16a0*/  @P0 STS [R21+UR4], R22 ;  /* 0x0000001615000988 */ /* 0x0003e20008000804 */
[----:B------:R-:W-:Y:S08]  /*16b0*/  BAR.SYNC.DEFER_BLOCKING 0x0 ;  /* 0x0000000000007b1d */ /* 0x000ff00000010000 */
[----:B-1----:R-:W1:Y:S08]  /*16c0*/  LDC.64 R22, c[0x0][0x250] ;  /* 0x00009400ff167b82 */ /* 0x002e700000000a00 */
[----:B------:R-:W3:Y:S01]  /*16d0*/  LDC.64 R20, c[0x0][0x228] ;  /* 0x00008a00ff147b82 */ /* 0x000ee20000000a00 */
[----:B------:R-:W4:Y:S04]  /*16e0*/  LDS R16, [R29] ;  /* 0x000000001d107984 */ /* 0x000f280000000800 */
[----:B------:R-:W5:Y:S01]  /*16f0*/  LDS R17, [R29+0x10] ;  /* 0x000010001d117984 */ /* 0x000f620000000800 */
[----:B-1----:R-:W-:-:S03]  /*1700*/  IMAD.WIDE R22, R30, 0x4, R22 ;  /* 0x000000041e167825 */ /* 0x002fc600078e0216 */
[----:B------:R-:W1:Y:S04]  /*1710*/  LDS R18, [R29+0x20] ;  /* 0x000020001d127984 */ /* 0x000e680000000800 */
[----:B------:R-:W2:Y:S01]  /*1720*/  LDS R19, [R29+0x30] ;  /* 0x000030001d137984 */ /* 0x000ea20000000800 */
[----:B---3--:R-:W-:Y:S01]  /*1730*/  IMAD.WIDE R20, R30, 0x4, R20 ;  /* 0x000000041e147825 */ /* 0x008fe200078e0214 */
[----:B------:R-:W-:Y:S03]  /*1740*/  BAR.SYNC.DEFER_BLOCKING 0x0 ;  /* 0x0000000000007b1d */ /* 0x000fe60000010000 */
[----:B----4-:R-:W-:Y:S01]  /*1750*/  FFMA R12, R12, R16, -R3 ;  /* 0x000000100c0c7223 */ /* 0x010fe20000000803 */
[----:B-----5:R-:W-:Y:S01]  /*1760*/  FFMA R13, R13, R17, -R2 ;  /* 0x000000110d0d7223 */ /* 0x020fe20000000802 */
[----:B-1----:R-:W-:Y:S01]  /*1770*/  FFMA R14, R14, R18, -R5 ;  /* 0x000000120e0e7223 */ /* 0x002fe20000000805 */
[----:B0-2---:R0:W-:Y:S01]  /*1780*/  STS.128 [R26+UR4], R16 ;  /* 0x000000101a007988 */ /* 0x0051e20008000c04 */
[----:B------:R-:W-:Y:S01]  /*1790*/  FFMA R15, R15, R19, -R4 ;  /* 0x000000130f0f7223 */ /* 0x000fe20000000804 */
[--C-:B------:R-:W-:Y:S01]  /*17a0*/  SHF.R.U32.HI R4, RZ, 0x5, R24.reuse ;  /* 0x00000005ff047819 */ /* 0x100fe20000011618 */
[----:B------:R-:W-:Y:S01]  /*17b0*/  BAR.SYNC.DEFER_BLOCKING 0x0 ;  /* 0x0000000000007b1d */ /* 0x000fe20000010000 */
[----:B------:R-:W-:-:S02]  /*17c0*/  SHF.R.U32.HI R24, RZ, 0x3, R24 ;  /* 0x00000003ff187819 */ /* 0x000fc40000011618 */
[----:B------:R-:W-:-:S05]  /*17d0*/  SGXT.U32 R4, R4, 0x2 ;  /* 0x000000020404781a */ /* 0x000fca0000000000 */
[----:B0-----:R-:W0:Y:S01]  /*17e0*/  LDC.64 R16, c[0x0][0x238] ;  /* 0x00008e00ff107b82 */ /* 0x001e220000000a00 */
[----:B------:R-:W-:Y:S07]  /*17f0*/  LDS R2, [R28] ;  /* 0x000000001c027984 */ /* 0x000fee0000000800 */
[----:B------:R-:W-:Y:S01]  /*1800*/  BAR.SYNC.DEFER_BLOCKING 0x0 ;  /* 0x0000000000007b1d */ /* 0x000fe20000010000 */
[----:B0-----:R-:W-:-:S05]  /*1810*/  IMAD.WIDE R16, R30, 0x4, R16 ;  /* 0x000000041e107825 */ /* 0x001fca00078e0210 */
[----:B------:R0:W-:Y:S02]  /*1820*/  STS.128 [R26+UR4], R12 ;  /* 0x0000000c1a007988 */ /* 0x0001e40008000c04 */
[----:B------:R-:W-:Y:S01]  /*1830*/  BAR.SYNC.DEFER_BLOCKING 0x0 ;  /* 0x0000000000007b1d */ /* 0x000fe20000010000 */
[----:B0-----:R-:W-:Y:S02]  /*1840*/  SGXT.U32 R12, R24, 0x2 ;  /* 0x00000002180c781a */ /* 0x001fe40000000000 */
[----:B------:R-:W-:-:S05]  /*1850*/  SHF.L.U32 R13, R4, 0x2, RZ ;  /* 0x00000002040d7819 */ /* 0x000fca00000006ff */
[----:B------:R-:W0:Y:S01]  /*1860*/  LDC.64 R4, c[0x0][0x248] ;  /* 0x00009200ff047b82 */ /* 0x000e220000000a00 */
[----:B------:R-:W-:-:S04]  /*1870*/  LOP3.LUT P0, RZ, R13, R12, RZ, 0xfc, !PT ;  /* 0x0000000c0dff7212 */ /* 0x000fc8000780fcff */
[C---:B------:R-:W-:Y:S01]  /*1880*/  ISETP.LT.AND P0, PT, R30.reuse, 0x10, !P0 ;  /* 0x000000101e00780c */ /* 0x040fe20004701270 */
[----:B------:R-:W1:Y:S01]  /*1890*/  LDS R3, [R28] ;  /* 0x000000001c037984 */ /* 0x000e620000000800 */
[----:B0-----:R-:W-:-:S11]  /*18a0*/  IMAD.WIDE R4, R30, 0x4, R4 ;  /* 0x000000041e047825 */ /* 0x001fd600078e0204 */
[----:B-1----:R0:W-:Y:S04]  /*18b0*/  @P0 STG.E desc[UR6][R22.64], R3 ;  /* 0x0000000316000986 */ /* 0x0021e8000c101906 */
[----:B------:R0:W-:Y:S04]  /*18c0*/  @P0 STG.E desc[UR6][R20.64], R27 ;  /* 0x0000001b14000986 */ /* 0x0001e8000c101906 */
[----:B------:R0:W-:Y:S04]  /*18d0*/  @P0 STG.E desc[UR6][R10.64], R7 ;  /* 0x000000070a000986 */ /* 0x0001e8000c101906 */
[----:B------:R0:W-:Y:S04]  /*18e0*/  @P0 STG.E desc[UR6][R16.64], R0 ;  /* 0x0000000010000986 */ /* 0x0001e8000c101906 */
[----:B------:R0:W-:Y:S02]  /*18f0*/  @P0 STG.E desc[UR6][R8.64], R6 ;  /* 0x0000000608000986 */ /* 0x0001e4000c101906 */
[----:B0-----:R-:W-:Y:S05]  /*1900*/  @!P0 EXIT ;  /* 0x000000000000894d */ /* 0x001fea0003800000 */
[----:B------:R-:W-:Y:S01]  /*1910*/  STG.E desc[UR6][R4.64], R2 ;  /* 0x0000000204007986 */ /* 0x000fe2000c101906 */
[----:B------:R-:W-:Y:S05]  /*1920*/  EXIT ;  /* 0x000000000000794d */ /* 0x000fea0003800000 */
.L_x_0:
[----:B------:R-:W-:-:S00]  /*1930*/  BRA `(.L_x_0) ;  /* 0xfffffffc00fc7947 */ /* 0x000fc0000383ffff */
[----:B------:R-:W-:-:S00]  /*1940*/  NOP ;  /* 0x0000000000007918 */ /* 0x000fc00000000000 */
        /* <DEDUP_REMOVED lines=11> */
.L_x_1:


//--------------------- .nv.shared.triton_per_fused_mul_sub_sum_0 --------------------------
	.section	.nv.shared.triton_per_fused_mul_sub_sum_0,"aw",@nobits
	.sectionflags	@""
	.align	16
	.zero		1024


//--------------------- .nv.constant0.triton_per_fused_mul_sub_sum_0 --------------------------
	.section	.nv.constant0.triton_per_fused_mul_sub_sum_0,"a",@progbits
	.sectionflags	@""
	.align	4
.nv.constant0.triton_per_fused_mul_sub_sum_0:
	.zero		608
